//
// Generated by NVIDIA NVVM Compiler
//
// Compiler Build ID: CL-36424714
// Cuda compilation tools, release 13.0, V13.0.88
// Based on NVVM 20.0.0
//

.version 9.0
.target sm_100
.address_size 64

	// .globl	calPhaseKernel
.extern .func  (.param .b32 func_retval0) vprintf
(
	.param .b64 vprintf_param_0,
	.param .b64 vprintf_param_1
)
;
.func  (.param .align 16 .b8 func_retval0[16]) __internal_trig_reduction_slowpathd
(
	.param .b64 __internal_trig_reduction_slowpathd_param_0
)
;
.global .align 1 .b8 $str[9] = {37, 49, 46, 49, 56, 108, 102, 10};
.global .align 8 .b8 __cudart_i2opi_d[144] = {8, 93, 141, 31, 177, 95, 251, 107, 234, 146, 82, 138, 247, 57, 7, 61, 123, 241, 229, 235, 199, 186, 39, 117, 45, 234, 95, 158, 102, 63, 70, 79, 183, 9, 203, 39, 207, 126, 54, 109, 31, 109, 10, 90, 139, 17, 47, 239, 15, 152, 5, 222, 255, 151, 248, 31, 59, 40, 249, 189, 139, 95, 132, 156, 244, 57, 83, 131, 57, 214, 145, 57, 65, 126, 95, 180, 38, 112, 156, 233, 132, 68, 187, 46, 245, 53, 130, 232, 62, 167, 41, 177, 28, 235, 29, 254, 28, 146, 209, 9, 234, 46, 73, 6, 224, 210, 77, 66, 58, 110, 36, 183, 97, 197, 187, 222, 171, 99, 81, 254, 65, 144, 67, 60, 153, 149, 98, 219, 192, 221, 52, 245, 209, 87, 39, 252, 41, 21, 68, 78, 110, 131, 249, 162};
.global .align 16 .b8 __cudart_sin_cos_coeffs[128] = {70, 210, 176, 44, 241, 229, 90, 190, 146, 227, 172, 105, 227, 29, 199, 62, 161, 98, 219, 25, 160, 1, 42, 191, 24, 8, 17, 17, 17, 17, 129, 63, 84, 85, 85, 85, 85, 85, 197, 191, 0, 0, 0, 0, 0, 0, 0, 0, 0, 0, 0, 0, 0, 0, 0, 0, 100, 129, 253, 32, 131, 255, 168, 189, 40, 133, 239, 193, 167, 238, 33, 62, 217, 230, 6, 142, 79, 126, 146, 190, 233, 188, 221, 25, 160, 1, 250, 62, 71, 93, 193, 22, 108, 193, 86, 191, 81, 85, 85, 85, 85, 85, 165, 63, 0, 0, 0, 0, 0, 0, 224, 191, 0, 0, 0, 0, 0, 0, 240, 63};

.visible .entry calPhaseKernel(
	.param .u64 .ptr .align 1 calPhaseKernel_param_0,
	.param .f32 calPhaseKernel_param_1,
	.param .u32 calPhaseKernel_param_2,
	.param .u32 calPhaseKernel_param_3
)
{
	.reg .pred 	%p<2>;
	.reg .b32 	%r<15>;
	.reg .b32 	%f<2>;
	.reg .b64 	%rd<5>;
	.reg .b64 	%fd<23>;

	ld.param.u64 	%rd1, [calPhaseKernel_param_0];
	ld.param.f32 	%f1, [calPhaseKernel_param_1];
	ld.param.u32 	%r1, [calPhaseKernel_param_2];
	ld.param.u32 	%r2, [calPhaseKernel_param_3];
	mov.u32 	%r3, %tid.x;
	mov.u32 	%r4, %ctaid.x;
	mov.u32 	%r5, %ntid.x;
	mad.lo.s32 	%r6, %r4, %r5, %r3;
	div.s32 	%r7, %r6, %r1;
	mul.lo.s32 	%r8, %r7, %r1;
	sub.s32 	%r9, %r6, %r8;
	cvt.rn.f64.s32 	%fd1, %r2;
	mov.f64 	%fd2, 0d4030000000000000;
	div.rn.f64 	%fd3, %fd2, %fd1;
	cvt.rn.f64.s32 	%fd4, %r1;
	div.rn.f64 	%fd5, %fd3, %fd4;
	cvt.rn.f64.s32 	%fd6, %r7;
	mul.f64 	%fd7, %fd3, %fd6;
	mov.f64 	%fd8, 0d4074E80000000000;
	sub.f64 	%fd9, %fd8, %fd7;
	fma.rn.f64 	%fd10, %fd3, 0dBFE0000000000000, %fd9;
	shr.u32 	%r10, %r1, 31;
	add.s32 	%r11, %r1, %r10;
	shr.s32 	%r12, %r11, 1;
	setp.gt.s32 	%p1, %r9, %r12;
	selp.b32 	%r13, %r1, 0, %p1;
	cvta.to.global.u64 	%rd2, %rd1;
	sub.s32 	%r14, %r13, %r9;
	cvt.rn.f64.s32 	%fd11, %r14;
	mul.f64 	%fd12, %fd5, %fd11;
	cvt.f64.f32 	%fd13, %f1;
	mul.f64 	%fd14, %fd13, 0d412E848000000000;
	div.rn.f64 	%fd15, %fd14, 0d3F2F969E3C968944;
	mul.f64 	%fd16, %fd15, 0d401921FB54442D28;
	add.f64 	%fd17, %fd10, %fd12;
	mul.f64 	%fd18, %fd12, %fd12;
	mul.f64 	%fd19, %fd16, %fd18;
	mul.f64 	%fd20, %fd10, %fd17;
	mul.f64 	%fd21, %fd10, %fd20;
	div.rn.f64 	%fd22, %fd19, %fd21;
	mul.wide.s32 	%rd3, %r6, 8;
	add.s64 	%rd4, %rd2, %rd3;
	st.global.f64 	[%rd4], %fd22;
	ret;

}
	// .globl	typecast_in
.visible .entry typecast_in(
	.param .u64 .ptr .align 1 typecast_in_param_0,
	.param .u64 .ptr .align 1 typecast_in_param_1,
	.param .u32 typecast_in_param_2
)
{
	.reg .pred 	%p<2>;
	.reg .b16 	%rs<3>;
	.reg .b32 	%r<8>;
	.reg .b32 	%f<3>;
	.reg .b64 	%rd<9>;

	ld.param.u64 	%rd1, [typecast_in_param_0];
	ld.param.u64 	%rd2, [typecast_in_param_1];
	ld.param.u32 	%r2, [typecast_in_param_2];
	mov.u32 	%r3, %tid.x;
	mov.u32 	%r4, %ctaid.x;
	mov.u32 	%r5, %ntid.x;
	mad.lo.s32 	%r1, %r4, %r5, %r3;
	setp.ge.s32 	%p1, %r1, %r2;
	@%p1 bra 	$L__BB1_2;
	cvta.to.global.u64 	%rd3, %rd2;
	cvta.to.global.u64 	%rd4, %rd1;
	shl.b32 	%r6, %r1, 1;
	cvt.s64.s32 	%rd5, %r6;
	add.s64 	%rd6, %rd3, %rd5;
	ld.global.s8 	%rs1, [%rd6];
	cvt.rn.f32.s16 	%f1, %rs1;
	add.s32 	%r7, %r2, %r1;
	mul.wide.s32 	%rd7, %r7, 8;
	add.s64 	%rd8, %rd4, %rd7;
	st.global.f32 	[%rd8], %f1;
	ld.global.s8 	%rs2, [%rd6+1];
	cvt.rn.f32.s16 	%f2, %rs2;
	st.global.f32 	[%rd8+4], %f2;
$L__BB1_2:
	ret;

}
	// .globl	typecast_out
.visible .entry typecast_out(
	.param .u64 .ptr .align 1 typecast_out_param_0,
	.param .u64 .ptr .align 1 typecast_out_param_1,
	.param .u32 typecast_out_param_2,
	.param .u32 typecast_out_param_3
)
{
	.reg .pred 	%p<2>;
	.reg .b32 	%r<11>;
	.reg .b32 	%f<8>;
	.reg .b64 	%rd<9>;

	ld.param.u64 	%rd1, [typecast_out_param_0];
	ld.param.u64 	%rd2, [typecast_out_param_1];
	ld.param.u32 	%r2, [typecast_out_param_2];
	ld.param.u32 	%r3, [typecast_out_param_3];
	mov.u32 	%r4, %tid.x;
	mov.u32 	%r5, %ctaid.x;
	mov.u32 	%r6, %ntid.x;
	mad.lo.s32 	%r1, %r5, %r6, %r4;
	setp.ge.s32 	%p1, %r1, %r3;
	@%p1 bra 	$L__BB2_2;
	cvta.to.global.u64 	%rd3, %rd2;
	cvta.to.global.u64 	%rd4, %rd1;
	shr.u32 	%r7, %r3, 31;
	add.s32 	%r8, %r3, %r7;
	shr.s32 	%r9, %r8, 1;
	add.s32 	%r10, %r9, %r1;
	mul.wide.s32 	%rd5, %r10, 8;
	add.s64 	%rd6, %rd3, %rd5;
	ld.global.v2.f32 	{%f1, %f2}, [%rd6];
	cvt.rn.f32.s32 	%f3, %r2;
	div.rn.f32 	%f4, %f1, %f3;
	div.rn.f32 	%f5, %f2, %f3;
	mul.f32 	%f6, %f5, %f5;
	fma.rn.f32 	%f7, %f4, %f4, %f6;
	mul.wide.s32 	%rd7, %r1, 4;
	add.s64 	%rd8, %rd4, %rd7;
	st.global.f32 	[%rd8], %f7;
$L__BB2_2:
	ret;

}
	// .globl	convolve
.visible .entry convolve(
	.param .u64 .ptr .align 1 convolve_param_0,
	.param .u64 .ptr .align 1 convolve_param_1,
	.param .u32 convolve_param_2
)
{
	.local .align 8 .b8 	__local_depot3[8];
	.reg .b64 	%SP;
	.reg .b64 	%SPL;
	.reg .pred 	%p<10>;
	.reg .b32 	%r<28>;
	.reg .b32 	%f<7>;
	.reg .b64 	%rd<21>;
	.reg .b64 	%fd<74>;

	mov.u64 	%SPL, __local_depot3;
	cvta.local.u64 	%SP, %SPL;
	ld.param.u64 	%rd1, [convolve_param_0];
	ld.param.u64 	%rd2, [convolve_param_1];
	cvta.to.global.u64 	%rd3, %rd2;
	mov.u32 	%r10, %tid.x;
	mov.u32 	%r11, %ctaid.x;
	mov.u32 	%r12, %ntid.x;
	mad.lo.s32 	%r1, %r11, %r12, %r10;
	mul.wide.s32 	%rd4, %r1, 8;
	add.s64 	%rd5, %rd3, %rd4;
	ld.global.f64 	%fd1, [%rd5];
	setp.gt.s32 	%p1, %r1, 9;
	@%p1 bra 	$L__BB3_2;
	add.u64 	%rd6, %SP, 0;
	add.u64 	%rd7, %SPL, 0;
	st.local.f64 	[%rd7], %fd1;
	mov.u64 	%rd8, $str;
	cvta.global.u64 	%rd9, %rd8;
	{ // callseq 0, 0
	.param .b64 param0;
	st.param.b64 	[param0], %rd9;
	.param .b64 param1;
	st.param.b64 	[param1], %rd6;
	.param .b32 retval0;
	call.uni (retval0), 
	vprintf, 
	(
	param0, 
	param1
	);
	ld.param.b32 	%r13, [retval0];
	} // callseq 0
$L__BB3_2:
	abs.f64 	%fd2, %fd1;
	setp.neu.f64 	%p2, %fd2, 0d7FF0000000000000;
	@%p2 bra 	$L__BB3_4;
	mov.f64 	%fd18, 0d0000000000000000;
	mul.rn.f64 	%fd72, %fd1, %fd18;
	mov.b32 	%r26, 1;
	bra.uni 	$L__BB3_7;
$L__BB3_4:
	mul.f64 	%fd13, %fd1, 0d3FE45F306DC9C883;
	cvt.rni.s32.f64 	%r25, %fd13;
	cvt.rn.f64.s32 	%fd14, %r25;
	fma.rn.f64 	%fd15, %fd14, 0dBFF921FB54442D18, %fd1;
	fma.rn.f64 	%fd16, %fd14, 0dBC91A62633145C00, %fd15;
	fma.rn.f64 	%fd72, %fd14, 0dB97B839A252049C0, %fd16;
	setp.ltu.f64 	%p3, %fd2, 0d41E0000000000000;
	@%p3 bra 	$L__BB3_6;
	{ // callseq 1, 0
	.param .b64 param0;
	st.param.f64 	[param0], %fd1;
	.param .align 16 .b8 retval0[16];
	call.uni (retval0), 
	__internal_trig_reduction_slowpathd, 
	(
	param0
	);
	ld.param.f64 	%fd72, [retval0];
	ld.param.b32 	%r25, [retval0+8];
	} // callseq 1
$L__BB3_6:
	add.s32 	%r26, %r25, 1;
$L__BB3_7:
	setp.neu.f64 	%p4, %fd2, 0d7FF0000000000000;
	shl.b32 	%r17, %r26, 6;
	cvt.u64.u32 	%rd10, %r17;
	and.b64  	%rd11, %rd10, 64;
	mov.u64 	%rd12, __cudart_sin_cos_coeffs;
	add.s64 	%rd13, %rd12, %rd11;
	mul.rn.f64 	%fd19, %fd72, %fd72;
	and.b32  	%r18, %r26, 1;
	setp.eq.b32 	%p5, %r18, 1;
	selp.f64 	%fd20, 0dBDA8FF8320FD8164, 0d3DE5DB65F9785EBA, %p5;
	ld.global.nc.v2.f64 	{%fd21, %fd22}, [%rd13];
	fma.rn.f64 	%fd23, %fd20, %fd19, %fd21;
	fma.rn.f64 	%fd24, %fd23, %fd19, %fd22;
	ld.global.nc.v2.f64 	{%fd25, %fd26}, [%rd13+16];
	fma.rn.f64 	%fd27, %fd24, %fd19, %fd25;
	fma.rn.f64 	%fd28, %fd27, %fd19, %fd26;
	ld.global.nc.v2.f64 	{%fd29, %fd30}, [%rd13+32];
	fma.rn.f64 	%fd31, %fd28, %fd19, %fd29;
	fma.rn.f64 	%fd32, %fd31, %fd19, %fd30;
	fma.rn.f64 	%fd33, %fd32, %fd72, %fd72;
	fma.rn.f64 	%fd34, %fd32, %fd19, 0d3FF0000000000000;
	selp.f64 	%fd35, %fd34, %fd33, %p5;
	and.b32  	%r19, %r26, 2;
	setp.eq.s32 	%p6, %r19, 0;
	mov.f64 	%fd36, 0d0000000000000000;
	sub.f64 	%fd37, %fd36, %fd35;
	selp.f64 	%fd8, %fd35, %fd37, %p6;
	@%p4 bra 	$L__BB3_9;
	mov.f64 	%fd43, 0d0000000000000000;
	mul.rn.f64 	%fd73, %fd1, %fd43;
	mov.b32 	%r27, 0;
	bra.uni 	$L__BB3_11;
$L__BB3_9:
	mul.f64 	%fd38, %fd1, 0d3FE45F306DC9C883;
	cvt.rni.s32.f64 	%r27, %fd38;
	cvt.rn.f64.s32 	%fd39, %r27;
	fma.rn.f64 	%fd40, %fd39, 0dBFF921FB54442D18, %fd1;
	fma.rn.f64 	%fd41, %fd39, 0dBC91A62633145C00, %fd40;
	fma.rn.f64 	%fd73, %fd39, 0dB97B839A252049C0, %fd41;
	setp.ltu.f64 	%p7, %fd2, 0d41E0000000000000;
	@%p7 bra 	$L__BB3_11;
	{ // callseq 2, 0
	.param .b64 param0;
	st.param.f64 	[param0], %fd1;
	.param .align 16 .b8 retval0[16];
	call.uni (retval0), 
	__internal_trig_reduction_slowpathd, 
	(
	param0
	);
	ld.param.f64 	%fd73, [retval0];
	ld.param.b32 	%r27, [retval0+8];
	} // callseq 2
$L__BB3_11:
	cvta.to.global.u64 	%rd14, %rd1;
	shl.b32 	%r22, %r27, 6;
	cvt.u64.u32 	%rd15, %r22;
	and.b64  	%rd16, %rd15, 64;
	add.s64 	%rd18, %rd12, %rd16;
	mul.rn.f64 	%fd44, %fd73, %fd73;
	and.b32  	%r23, %r27, 1;
	setp.eq.b32 	%p8, %r23, 1;
	selp.f64 	%fd45, 0dBDA8FF8320FD8164, 0d3DE5DB65F9785EBA, %p8;
	ld.global.nc.v2.f64 	{%fd46, %fd47}, [%rd18];
	fma.rn.f64 	%fd48, %fd45, %fd44, %fd46;
	fma.rn.f64 	%fd49, %fd48, %fd44, %fd47;
	ld.global.nc.v2.f64 	{%fd50, %fd51}, [%rd18+16];
	fma.rn.f64 	%fd52, %fd49, %fd44, %fd50;
	fma.rn.f64 	%fd53, %fd52, %fd44, %fd51;
	ld.global.nc.v2.f64 	{%fd54, %fd55}, [%rd18+32];
	fma.rn.f64 	%fd56, %fd53, %fd44, %fd54;
	fma.rn.f64 	%fd57, %fd56, %fd44, %fd55;
	fma.rn.f64 	%fd58, %fd57, %fd73, %fd73;
	fma.rn.f64 	%fd59, %fd57, %fd44, 0d3FF0000000000000;
	selp.f64 	%fd60, %fd59, %fd58, %p8;
	and.b32  	%r24, %r27, 2;
	setp.eq.s32 	%p9, %r24, 0;
	mov.f64 	%fd61, 0d0000000000000000;
	sub.f64 	%fd62, %fd61, %fd60;
	selp.f64 	%fd63, %fd60, %fd62, %p9;
	add.s64 	%rd20, %rd14, %rd4;
	ld.global.v2.f32 	{%f1, %f2}, [%rd20];
	mul.f32 	%f3, %f1, 0f39800000;
	mul.f32 	%f4, %f2, 0f39800000;
	cvt.f64.f32 	%fd64, %f3;
	mul.f64 	%fd65, %fd8, %fd64;
	cvt.f64.f32 	%fd66, %f4;
	mul.f64 	%fd67, %fd63, %fd66;
	sub.f64 	%fd68, %fd65, %fd67;
	cvt.rn.f32.f64 	%f5, %fd68;
	mul.f64 	%fd69, %fd63, %fd64;
	fma.rn.f64 	%fd70, %fd8, %fd66, %fd69;
	cvt.rn.f32.f64 	%f6, %fd70;
	st.global.v2.f32 	[%rd20], {%f5, %f6};
	ret;

}
.func  (.param .align 16 .b8 func_retval0[16]) __internal_trig_reduction_slowpathd(
	.param .b64 __internal_trig_reduction_slowpathd_param_0
)
{
	.local .align 8 .b8 	__local_depot4[40];
	.reg .b64 	%SP;
	.reg .b64 	%SPL;
	.reg .pred 	%p<10>;
	.reg .b32 	%r<47>;
	.reg .b64 	%rd<74>;
	.reg .b64 	%fd<5>;

	mov.u64 	%SPL, __local_depot4;
	ld.param.f64 	%fd4, [__internal_trig_reduction_slowpathd_param_0];
	add.u64 	%rd1, %SPL, 0;
	{
	.reg .b32 %temp; 
	mov.b64 	{%temp, %r1}, %fd4;
	}
	shr.u32 	%r2, %r1, 20;
	and.b32  	%r3, %r2, 2047;
	setp.eq.s32 	%p1, %r3, 2047;
	mov.b32 	%r46, 0;
	@%p1 bra 	$L__BB4_9;
	add.s32 	%r20, %r3, -1024;
	mov.b64 	%rd20, %fd4;
	shl.b64 	%rd2, %rd20, 11;
	shr.u32 	%r4, %r20, 6;
	sub.s32 	%r45, 15, %r4;
	sub.s32 	%r21, 19, %r4;
	setp.lt.u32 	%p2, %r20, 128;
	selp.b32 	%r6, 18, %r21, %p2;
	setp.ge.s32 	%p3, %r45, %r6;
	mov.b64 	%rd70, 0;
	@%p3 bra 	$L__BB4_4;
	add.s32 	%r23, %r6, %r4;
	neg.s32 	%r43, %r23;
	or.b64  	%rd3, %rd2, -9223372036854775808;
	mov.b64 	%rd70, 0;
	mov.b32 	%r42, 0;
	mov.u64 	%rd25, __cudart_i2opi_d;
	mov.u32 	%r44, %r45;
$L__BB4_3:
	.pragma "nounroll";
	mul.wide.s32 	%rd22, %r42, 8;
	add.s64 	%rd23, %rd1, %rd22;
	mul.wide.s32 	%rd24, %r44, 8;
	add.s64 	%rd26, %rd25, %rd24;
	ld.global.nc.u64 	%rd27, [%rd26];
	{
	.reg .u32 %r0, %r1, %r2, %r3, %alo, %ahi, %blo, %bhi, %clo, %chi;
	mov.b64 	{%alo,%ahi}, %rd27;
	mov.b64 	{%blo,%bhi}, %rd3;
	mov.b64 	{%clo,%chi}, %rd70;
	mad.lo.cc.u32 	%r0, %alo, %blo, %clo;
	madc.hi.cc.u32 	%r1, %alo, %blo, %chi;
	madc.hi.u32 	%r2, %alo, %bhi, 0;
	mad.lo.cc.u32 	%r1, %alo, %bhi, %r1;
	madc.hi.cc.u32 	%r2, %ahi, %blo, %r2;
	madc.hi.u32 	%r3, %ahi, %bhi, 0;
	mad.lo.cc.u32 	%r1, %ahi, %blo, %r1;
	madc.lo.cc.u32 	%r2, %ahi, %bhi, %r2;
	addc.u32 	%r3, %r3, 0;
	mov.b64 	%rd28, {%r0,%r1};
	mov.b64 	%rd70, {%r2,%r3};
	}
	st.local.u64 	[%rd23], %rd28;
	add.s32 	%r44, %r44, 1;
	add.s32 	%r43, %r43, 1;
	add.s32 	%r42, %r42, 1;
	setp.ne.s32 	%p4, %r43, -15;
	mov.u32 	%r45, %r6;
	@%p4 bra 	$L__BB4_3;
$L__BB4_4:
	cvt.s64.s32 	%rd29, %r45;
	cvt.u64.u32 	%rd30, %r4;
	add.s64 	%rd31, %rd30, %rd29;
	shl.b64 	%rd32, %rd31, 3;
	add.s64 	%rd33, %rd1, %rd32;
	st.local.u64 	[%rd33+-120], %rd70;
	and.b32  	%r15, %r2, 63;
	ld.local.u64 	%rd72, [%rd1+16];
	ld.local.u64 	%rd71, [%rd1+24];
	setp.eq.s32 	%p5, %r15, 0;
	@%p5 bra 	$L__BB4_6;
	shl.b64 	%rd34, %rd71, %r15;
	shr.u64 	%rd35, %rd72, 1;
	xor.b32  	%r24, %r15, 63;
	shr.u64 	%rd36, %rd35, %r24;
	or.b64  	%rd71, %rd34, %rd36;
	ld.local.u64 	%rd37, [%rd1+8];
	shl.b64 	%rd38, %rd72, %r15;
	shr.u64 	%rd39, %rd37, 1;
	shr.u64 	%rd40, %rd39, %r24;
	or.b64  	%rd72, %rd38, %rd40;
$L__BB4_6:
	and.b32  	%r25, %r1, -2147483648;
	shr.u64 	%rd41, %rd71, 62;
	cvt.u32.u64 	%r26, %rd41;
	mov.b64 	{%r27, %r28}, %rd71;
	mov.b64 	{%r29, %r30}, %rd72;
	shf.l.wrap.b32 	%r31, %r30, %r27, 2;
	shf.l.wrap.b32 	%r32, %r27, %r28, 2;
	mov.b64 	%rd42, {%r31, %r32};
	shl.b64 	%rd43, %rd72, 2;
	shr.u64 	%rd44, %rd42, 63;
	cvt.u32.u64 	%r33, %rd44;
	add.s32 	%r34, %r33, %r26;
	setp.eq.s32 	%p6, %r25, 0;
	neg.s32 	%r35, %r34;
	selp.b32 	%r46, %r34, %r35, %p6;
	setp.gt.s64 	%p7, %rd42, -1;
	mov.b64 	%rd45, 0;
	{
	.reg .u32 %r0, %r1, %r2, %r3, %a0, %a1, %a2, %a3, %b0, %b1, %b2, %b3;
	mov.b64 	{%a0,%a1}, %rd45;
	mov.b64 	{%a2,%a3}, %rd45;
	mov.b64 	{%b0,%b1}, %rd43;
	mov.b64 	{%b2,%b3}, %rd42;
	sub.cc.u32 	%r0, %a0, %b0;
	subc.cc.u32 	%r1, %a1, %b1;
	subc.cc.u32 	%r2, %a2, %b2;
	subc.u32 	%r3, %a3, %b3;
	mov.b64 	%rd46, {%r0,%r1};
	mov.b64 	%rd47, {%r2,%r3};
	}
	xor.b32  	%r36, %r25, -2147483648;
	selp.b64 	%rd73, %rd42, %rd47, %p7;
	selp.b64 	%rd14, %rd43, %rd46, %p7;
	selp.b32 	%r17, %r25, %r36, %p7;
	clz.b64 	%r37, %rd73;
	cvt.u64.u32 	%rd15, %r37;
	setp.eq.s32 	%p8, %r37, 0;
	@%p8 bra 	$L__BB4_8;
	cvt.u32.u64 	%r38, %rd15;
	and.b32  	%r39, %r38, 63;
	shl.b64 	%rd48, %rd73, %r39;
	shr.u64 	%rd49, %rd14, 1;
	not.b32 	%r40, %r38;
	and.b32  	%r41, %r40, 63;
	shr.u64 	%rd50, %rd49, %r41;
	or.b64  	%rd73, %rd48, %rd50;
$L__BB4_8:
	mov.b64 	%rd51, -3958705157555305931;
	{
	.reg .u32 %r0, %r1, %r2, %r3, %alo, %ahi, %blo, %bhi;
	mov.b64 	{%alo,%ahi}, %rd73;
	mov.b64 	{%blo,%bhi}, %rd51;
	mul.lo.u32 	%r0, %alo, %blo;
	mul.hi.u32 	%r1, %alo, %blo;
	mad.lo.cc.u32 	%r1, %alo, %bhi, %r1;
	madc.hi.u32 	%r2, %alo, %bhi, 0;
	mad.lo.cc.u32 	%r1, %ahi, %blo, %r1;
	madc.hi.cc.u32 	%r2, %ahi, %blo, %r2;
	madc.hi.u32 	%r3, %ahi, %bhi, 0;
	mad.lo.cc.u32 	%r2, %ahi, %bhi, %r2;
	addc.u32 	%r3, %r3, 0;
	mov.b64 	%rd52, {%r0,%r1};
	mov.b64 	%rd53, {%r2,%r3};
	}
	setp.gt.s64 	%p9, %rd53, 0;
	{
	.reg .u32 %r0, %r1, %r2, %r3, %a0, %a1, %a2, %a3, %b0, %b1, %b2, %b3;
	mov.b64 	{%a0,%a1}, %rd52;
	mov.b64 	{%a2,%a3}, %rd53;
	mov.b64 	{%b0,%b1}, %rd52;
	mov.b64 	{%b2,%b3}, %rd53;
	add.cc.u32 	%r0, %a0, %b0;
	addc.cc.u32 	%r1, %a1, %b1;
	addc.cc.u32 	%r2, %a2, %b2;
	addc.u32 	%r3, %a3, %b3;
	mov.b64 	%rd54, {%r0,%r1};
	mov.b64 	%rd55, {%r2,%r3};
	}
	selp.b64 	%rd56, %rd55, %rd53, %p9;
	selp.s64 	%rd57, -1, 0, %p9;
	sub.s64 	%rd58, %rd57, %rd15;
	cvt.u64.u32 	%rd59, %r17;
	shl.b64 	%rd60, %rd59, 32;
	add.s64 	%rd61, %rd56, 1;
	shr.u64 	%rd62, %rd61, 10;
	add.s64 	%rd63, %rd62, 1;
	shr.u64 	%rd64, %rd63, 1;
	shl.b64 	%rd65, %rd58, 52;
	add.s64 	%rd66, %rd65, %rd64;
	add.s64 	%rd67, %rd66, 4602678819172646912;
	or.b64  	%rd68, %rd67, %rd60;
	mov.b64 	%fd4, %rd68;
$L__BB4_9:
	st.param.f64 	[func_retval0], %fd4;
	st.param.b32 	[func_retval0+8], %r46;
	ret;

}


// ===== COMPILED SASS (sm_100) =====

	.target	sm_100

	.elftype	@"ET_EXEC"


//--------------------- .note.nv.tkinfo           --------------------------
	.section	.note.nv.tkinfo,"",@"SHT_NOTE"
	.sectionflags	@"SHF_NOTE_NV_TKINFO"
	.tkinfo
        /*0018*/ 	.word	0x00000002
        /*0030*/ 	.string	""
        /*0030*/ 	.string	"ptxas"
        /*0030*/ 	.string	"Cuda compilation tools, release 13.0, V13.0.88"
        /*0030*/ 	.string	"Build cuda_13.0.r13.0/compiler.36424714_0"
        /*0030*/ 	.string	"-arch sm_100 -m 64 "



//--------------------- .note.nv.cuinfo           --------------------------
	.section	.note.nv.cuinfo,"",@"SHT_NOTE"
	.sectionflags	@"SHF_NOTE_NV_CUINFO"
        /*0018*/ 	.short	0x0002
        /*001a*/ 	.short	0x0064
        /*001c*/ 	.short	0x0082
	.zero		2


//--------------------- .nv.info                  --------------------------
	.section	.nv.info,"",@"SHT_CUDA_INFO"
	.align	4


	//----- nvinfo : EIATTR_REGCOUNT
	.align		4
        /*0000*/ 	.byte	0x04, 0x2f
        /*0002*/ 	.short	(.L_4 - .L_3)
	.align		4
.L_3:
        /*0004*/ 	.word	index@(calPhaseKernel)
        /*0008*/ 	.word	0x0000001d


	//----- nvinfo : EIATTR_FRAME_SIZE
	.align		4
.L_4:
        /*000c*/ 	.byte	0x04, 0x11
        /*000e*/ 	.short	(.L_6 - .L_5)
	.align		4
.L_5:
        /*0010*/ 	.word	index@($__internal_1_$__cuda_sm20_div_rn_f64_full)
        /*0014*/ 	.word	0x00000000


	//----- nvinfo : EIATTR_FRAME_SIZE
	.align		4
.L_6:
        /*0018*/ 	.byte	0x04, 0x11
        /*001a*/ 	.short	(.L_8 - .L_7)
	.align		4
.L_7:
        /*001c*/ 	.word	index@(calPhaseKernel)
        /*0020*/ 	.word	0x00000000


	//----- nvinfo : EIATTR_REGCOUNT
	.align		4
.L_8:
        /*0024*/ 	.byte	0x04, 0x2f
        /*0026*/ 	.short	(.L_10 - .L_9)
	.align		4
.L_9:
        /*0028*/ 	.word	index@(typecast_in)
        /*002c*/ 	.word	0x0000000c


	//----- nvinfo : EIATTR_FRAME_SIZE
	.align		4
.L_10:
        /*0030*/ 	.byte	0x04, 0x11
        /*0032*/ 	.short	(.L_12 - .L_11)
	.align		4
.L_11:
        /*0034*/ 	.word	index@(typecast_in)
        /*0038*/ 	.word	0x00000000


	//----- nvinfo : EIATTR_REGCOUNT
	.align		4
.L_12:
        /*003c*/ 	.byte	0x04, 0x2f
        /*003e*/ 	.short	(.L_14 - .L_13)
	.align		4
.L_13:
        /*0040*/ 	.word	index@(typecast_out)
        /*0044*/ 	.word	0x00000012


	//----- nvinfo : EIATTR_FRAME_SIZE
	.align		4
.L_14:
        /*0048*/ 	.byte	0x04, 0x11
        /*004a*/ 	.short	(.L_16 - .L_15)
	.align		4
.L_15:
        /*004c*/ 	.word	index@($__internal_0_$__cuda_sm3x_div_rn_noftz_f32_slowpath)
        /*0050*/ 	.word	0x00000000


	//----- nvinfo : EIATTR_FRAME_SIZE
	.align		4
.L_16:
        /*0054*/ 	.byte	0x04, 0x11
        /*0056*/ 	.short	(.L_18 - .L_17)
	.align		4
.L_17:
        /*0058*/ 	.word	index@(typecast_out)
        /*005c*/ 	.word	0x00000000


	//----- nvinfo : EIATTR_REGCOUNT
	.align		4
.L_18:
        /*0060*/ 	.byte	0x04, 0x2f
        /*0062*/ 	.short	(.L_20 - .L_19)
	.align		4
.L_19:
        /*0064*/ 	.word	index@(convolve)
        /*0068*/ 	.word	0x0000001e


	//----- nvinfo : EIATTR_FRAME_SIZE
	.align		4
.L_20:
        /*006c*/ 	.byte	0x04, 0x11
        /*006e*/ 	.short	(.L_22 - .L_21)
	.align		4
.L_21:
        /*0070*/ 	.word	index@($convolve$__internal_trig_reduction_slowpathd)
        /*0074*/ 	.word	0x00000030


	//----- nvinfo : EIATTR_FRAME_SIZE
	.align		4
.L_22:
        /*0078*/ 	.byte	0x04, 0x11
        /*007a*/ 	.short	(.L_24 - .L_23)
	.align		4
.L_23:
        /*007c*/ 	.word	index@(convolve)
        /*0080*/ 	.word	0x00000030


	//----- nvinfo : EIATTR_MIN_STACK_SIZE
	.align		4
.L_24:
        /*0084*/ 	.byte	0x04, 0x12
        /*0086*/ 	.short	(.L_26 - .L_25)
	.align		4
.L_25:
        /*0088*/ 	.word	index@(convolve)
        /*008c*/ 	.word	0x00000030


	//----- nvinfo : EIATTR_MIN_STACK_SIZE
	.align		4
.L_26:
        /*0090*/ 	.byte	0x04, 0x12
        /*0092*/ 	.short	(.L_28 - .L_27)
	.align		4
.L_27:
        /*0094*/ 	.word	index@(typecast_out)
        /*0098*/ 	.word	0x00000000


	//----- nvinfo : EIATTR_MIN_STACK_SIZE
	.align		4
.L_28:
        /*009c*/ 	.byte	0x04, 0x12
        /*009e*/ 	.short	(.L_30 - .L_29)
	.align		4
.L_29:
        /*00a0*/ 	.word	index@(typecast_in)
        /*00a4*/ 	.word	0x00000000


	//----- nvinfo : EIATTR_MIN_STACK_SIZE
	.align		4
.L_30:
        /*00a8*/ 	.byte	0x04, 0x12
        /*00aa*/ 	.short	(.L_32 - .L_31)
	.align		4
.L_31:
        /*00ac*/ 	.word	index@(calPhaseKernel)
        /*00b0*/ 	.word	0x00000000
.L_32:


//--------------------- .nv.compat                --------------------------
	.section	.nv.compat,"",@"SHT_CUDA_COMPAT_INFO"
	.align	4
        /*0000*/ 	.byte	0x02, 0x09, 0x00, 0x00, 0x02, 0x02, 0x01, 0x00, 0x02, 0x05, 0x05, 0x00, 0x03, 0x07, 0x01, 0x01
        /*0010*/ 	.byte	0x02, 0x03, 0x00, 0x00, 0x02, 0x06, 0x01, 0x00, 0x04, 0x0b, 0x08, 0x00, 0x01, 0x00, 0x00, 0x00
        /*0020*/ 	.byte	0x00, 0x00, 0x00, 0x00


//--------------------- .nv.info.convolve         --------------------------
	.section	.nv.info.convolve,"",@"SHT_CUDA_INFO"
	.sectionflags	@""
	.align	4


	//----- nvinfo : EIATTR_CUDA_API_VERSION
	.align		4
        /*0000*/ 	.byte	0x04, 0x37
        /*0002*/ 	.short	(.L_34 - .L_33)
.L_33:
        /*0004*/ 	.word	0x00000082


	//----- nvinfo : EIATTR_KPARAM_INFO
	.align		4
.L_34:
        /*0008*/ 	.byte	0x04, 0x17
        /*000a*/ 	.short	(.L_36 - .L_35)
.L_35:
        /*000c*/ 	.word	0x00000000
        /*0010*/ 	.short	0x0002
        /*0012*/ 	.short	0x0010
        /*0014*/ 	.byte	0x00, 0xf0, 0x11, 0x00


	//----- nvinfo : EIATTR_KPARAM_INFO
	.align		4
.L_36:
        /*0018*/ 	.byte	0x04, 0x17
        /*001a*/ 	.short	(.L_38 - .L_37)
.L_37:
        /*001c*/ 	.word	0x00000000
        /*0020*/ 	.short	0x0001
        /*0022*/ 	.short	0x0008
        /*0024*/ 	.byte	0x00, 0xf5, 0x21, 0x00


	//----- nvinfo : EIATTR_KPARAM_INFO
	.align		4
.L_38:
        /*0028*/ 	.byte	0x04, 0x17
        /*002a*/ 	.short	(.L_40 - .L_39)
.L_39:
        /*002c*/ 	.word	0x00000000
        /*0030*/ 	.short	0x0000
        /*0032*/ 	.short	0x0000
        /*0034*/ 	.byte	0x00, 0xf5, 0x21, 0x00


	//----- nvinfo : EIATTR_SPARSE_MMA_MASK
	.align		4
.L_40:
        /*0038*/ 	.byte	0x03, 0x50
        /*003a*/ 	.short	0x0000


	//----- nvinfo : EIATTR_MAXREG_COUNT
	.align		4
        /*003c*/ 	.byte	0x03, 0x1b
        /*003e*/ 	.short	0x00ff


	//----- nvinfo : EIATTR_EXTERNS
	.align		4
        /*0040*/ 	.byte	0x04, 0x0f
        /*0042*/ 	.short	(.L_42 - .L_41)


	//   ....[0]....
	.align		4
.L_41:
        /*0044*/ 	.word	index@(vprintf)


	//----- nvinfo : EIATTR_MERCURY_ISA_VERSION
	.align		4
.L_42:
        /*0048*/ 	.byte	0x03, 0x5f
        /*004a*/ 	.short	0x0101


	//----- nvinfo : EIATTR_VRC_CTA_INIT_COUNT
	.align		4
        /*004c*/ 	.byte	0x02, 0x4a
	.zero		1
	.zero		1


	//----- nvinfo : EIATTR_SYSCALL_OFFSETS
	.align		4
        /*0050*/ 	.byte	0x04, 0x46
        /*0052*/ 	.short	(.L_44 - .L_43)


	//   ....[0]....
.L_43:
        /*0054*/ 	.word	0x00000180


	//----- nvinfo : EIATTR_EXIT_INSTR_OFFSETS
	.align		4
.L_44:
        /*0058*/ 	.byte	0x04, 0x1c
        /*005a*/ 	.short	(.L_46 - .L_45)


	//   ....[0]....
.L_45:
        /*005c*/ 	.word	0x000009d0


	//----- nvinfo : EIATTR_CRS_STACK_SIZE
	.align		4
.L_46:
        /*0060*/ 	.byte	0x04, 0x1e
        /*0062*/ 	.short	(.L_48 - .L_47)
.L_47:
        /*0064*/ 	.word	0x00000000


	//----- nvinfo : EIATTR_CBANK_PARAM_SIZE
	.align		4
.L_48:
        /*0068*/ 	.byte	0x03, 0x19
        /*006a*/ 	.short	0x0014


	//----- nvinfo : EIATTR_PARAM_CBANK
	.align		4
        /*006c*/ 	.byte	0x04, 0x0a
        /*006e*/ 	.short	(.L_50 - .L_49)
	.align		4
.L_49:
        /*0070*/ 	.word	index@(.nv.constant0.convolve)
        /*0074*/ 	.short	0x0380
        /*0076*/ 	.short	0x0014


	//----- nvinfo : EIATTR_SW_WAR
	.align		4
.L_50:
        /*0078*/ 	.byte	0x04, 0x36
        /*007a*/ 	.short	(.L_52 - .L_51)
.L_51:
        /*007c*/ 	.word	0x00000008
.L_52:


//--------------------- .nv.info.typecast_out     --------------------------
	.section	.nv.info.typecast_out,"",@"SHT_CUDA_INFO"
	.sectionflags	@""
	.align	4


	//----- nvinfo : EIATTR_CUDA_API_VERSION
	.align		4
        /*0000*/ 	.byte	0x04, 0x37
        /*0002*/ 	.short	(.L_54 - .L_53)
.L_53:
        /*0004*/ 	.word	0x00000082


	//----- nvinfo : EIATTR_KPARAM_INFO
	.align		4
.L_54:
        /*0008*/ 	.byte	0x04, 0x17
        /*000a*/ 	.short	(.L_56 - .L_55)
.L_55:
        /*000c*/ 	.word	0x00000000
        /*0010*/ 	.short	0x0003
        /*0012*/ 	.short	0x0014
        /*0014*/ 	.byte	0x00, 0xf0, 0x11, 0x00


	//----- nvinfo : EIATTR_KPARAM_INFO
	.align		4
.L_56:
        /*0018*/ 	.byte	0x04, 0x17
        /*001a*/ 	.short	(.L_58 - .L_57)
.L_57:
        /*001c*/ 	.word	0x00000000
        /*0020*/ 	.short	0x0002
        /*0022*/ 	.short	0x0010
        /*0024*/ 	.byte	0x00, 0xf0, 0x11, 0x00


	//----- nvinfo : EIATTR_KPARAM_INFO
	.align		4
.L_58:
        /*0028*/ 	.byte	0x04, 0x17
        /*002a*/ 	.short	(.L_60 - .L_59)
.L_59:
        /*002c*/ 	.word	0x00000000
        /*0030*/ 	.short	0x0001
        /*0032*/ 	.short	0x0008
        /*0034*/ 	.byte	0x00, 0xf5, 0x21, 0x00


	//----- nvinfo : EIATTR_KPARAM_INFO
	.align		4
.L_60:
        /*0038*/ 	.byte	0x04, 0x17
        /*003a*/ 	.short	(.L_62 - .L_61)
.L_61:
        /*003c*/ 	.word	0x00000000
        /*0040*/ 	.short	0x0000
        /*0042*/ 	.short	0x0000
        /*0044*/ 	.byte	0x00, 0xf5, 0x21, 0x00


	//----- nvinfo : EIATTR_SPARSE_MMA_MASK
	.align		4
.L_62:
        /*0048*/ 	.byte	0x03, 0x50
        /*004a*/ 	.short	0x0000


	//----- nvinfo : EIATTR_MAXREG_COUNT
	.align		4
        /*004c*/ 	.byte	0x03, 0x1b
        /*004e*/ 	.short	0x00ff


	//----- nvinfo : EIATTR_MERCURY_ISA_VERSION
	.align		4
        /*0050*/ 	.byte	0x03, 0x5f
        /*0052*/ 	.short	0x0101


	//----- nvinfo : EIATTR_VRC_CTA_INIT_COUNT
	.align		4
        /*0054*/ 	.byte	0x02, 0x4a
	.zero		1
	.zero		1


	//----- nvinfo : EIATTR_EXIT_INSTR_OFFSETS
	.align		4
        /*0058*/ 	.byte	0x04, 0x1c
        /*005a*/ 	.short	(.L_64 - .L_63)


	//   ....[0]....
.L_63:
        /*005c*/ 	.word	0x00000070


	//   ....[1]....
        /*0060*/ 	.word	0x000002f0


	//----- nvinfo : EIATTR_CRS_STACK_SIZE
	.align		4
.L_64:
        /*0064*/ 	.byte	0x04, 0x1e
        /*0066*/ 	.short	(.L_66 - .L_65)
.L_65:
        /*0068*/ 	.word	0x00000000


	//----- nvinfo : EIATTR_CBANK_PARAM_SIZE
	.align		4
.L_66:
        /*006c*/ 	.byte	0x03, 0x19
        /*006e*/ 	.short	0x0018


	//----- nvinfo : EIATTR_PARAM_CBANK
	.align		4
        /*0070*/ 	.byte	0x04, 0x0a
        /*0072*/ 	.short	(.L_68 - .L_67)
	.align		4
.L_67:
        /*0074*/ 	.word	index@(.nv.constant0.typecast_out)
        /*0078*/ 	.short	0x0380
        /*007a*/ 	.short	0x0018


	//----- nvinfo : EIATTR_SW_WAR
	.align		4
.L_68:
        /*007c*/ 	.byte	0x04, 0x36
        /*007e*/ 	.short	(.L_70 - .L_69)
.L_69:
        /*0080*/ 	.word	0x00000008
.L_70:


//--------------------- .nv.info.typecast_in      --------------------------
	.section	.nv.info.typecast_in,"",@"SHT_CUDA_INFO"
	.sectionflags	@""
	.align	4


	//----- nvinfo : EIATTR_CUDA_API_VERSION
	.align		4
        /*0000*/ 	.byte	0x04, 0x37
        /*0002*/ 	.short	(.L_72 - .L_71)
.L_71:
        /*0004*/ 	.word	0x00000082


	//----- nvinfo : EIATTR_KPARAM_INFO
	.align		4
.L_72:
        /*0008*/ 	.byte	0x04, 0x17
        /*000a*/ 	.short	(.L_74 - .L_73)
.L_73:
        /*000c*/ 	.word	0x00000000
        /*0010*/ 	.short	0x0002
        /*0012*/ 	.short	0x0010
        /*0014*/ 	.byte	0x00, 0xf0, 0x11, 0x00


	//----- nvinfo : EIATTR_KPARAM_INFO
	.align		4
.L_74:
        /*0018*/ 	.byte	0x04, 0x17
        /*001a*/ 	.short	(.L_76 - .L_75)
.L_75:
        /*001c*/ 	.word	0x00000000
        /*0020*/ 	.short	0x0001
        /*0022*/ 	.short	0x0008
        /*0024*/ 	.byte	0x00, 0xf5, 0x21, 0x00


	//----- nvinfo : EIATTR_KPARAM_INFO
	.align		4
.L_76:
        /*0028*/ 	.byte	0x04, 0x17
        /*002a*/ 	.short	(.L_78 - .L_77)
.L_77:
        /*002c*/ 	.word	0x00000000
        /*0030*/ 	.short	0x0000
        /*0032*/ 	.short	0x0000
        /*0034*/ 	.byte	0x00, 0xf5, 0x21, 0x00


	//----- nvinfo : EIATTR_SPARSE_MMA_MASK
	.align		4
.L_78:
        /*0038*/ 	.byte	0x03, 0x50
        /*003a*/ 	.short	0x0000


	//----- nvinfo : EIATTR_MAXREG_COUNT
	.align		4
        /*003c*/ 	.byte	0x03, 0x1b
        /*003e*/ 	.short	0x00ff


	//----- nvinfo : EIATTR_MERCURY_ISA_VERSION
	.align		4
        /*0040*/ 	.byte	0x03, 0x5f
        /*0042*/ 	.short	0x0101


	//----- nvinfo : EIATTR_VRC_CTA_INIT_COUNT
	.align		4
        /*0044*/ 	.byte	0x02, 0x4a
	.zero		1
	.zero		1


	//----- nvinfo : EIATTR_EXIT_INSTR_OFFSETS
	.align		4
        /*0048*/ 	.byte	0x04, 0x1c
        /*004a*/ 	.short	(.L_80 - .L_79)


	//   ....[0]....
.L_79:
        /*004c*/ 	.word	0x00000070


	//   ....[1]....
        /*0050*/ 	.word	0x00000160


	//----- nvinfo : EIATTR_CBANK_PARAM_SIZE
	.align		4
.L_80:
        /*0054*/ 	.byte	0x03, 0x19
        /*0056*/ 	.short	0x0014


	//----- nvinfo : EIATTR_PARAM_CBANK
	.align		4
        /*0058*/ 	.byte	0x04, 0x0a
        /*005a*/ 	.short	(.L_82 - .L_81)
	.align		4
.L_81:
        /*005c*/ 	.word	index@(.nv.constant0.typecast_in)
        /*0060*/ 	.short	0x0380
        /*0062*/ 	.short	0x0014


	//----- nvinfo : EIATTR_SW_WAR
	.align		4
.L_82:
        /*0064*/ 	.byte	0x04, 0x36
        /*0066*/ 	.short	(.L_84 - .L_83)
.L_83:
        /*0068*/ 	.word	0x00000008
.L_84:


//--------------------- .nv.info.calPhaseKernel   --------------------------
	.section	.nv.info.calPhaseKernel,"",@"SHT_CUDA_INFO"
	.sectionflags	@""
	.align	4


	//----- nvinfo : EIATTR_CUDA_API_VERSION
	.align		4
        /*0000*/ 	.byte	0x04, 0x37
        /*0002*/ 	.short	(.L_86 - .L_85)
.L_85:
        /*0004*/ 	.word	0x00000082


	//----- nvinfo : EIATTR_KPARAM_INFO
	.align		4
.L_86:
        /*0008*/ 	.byte	0x04, 0x17
        /*000a*/ 	.short	(.L_88 - .L_87)
.L_87:
        /*000c*/ 	.word	0x00000000
        /*0010*/ 	.short	0x0003
        /*0012*/ 	.short	0x0010
        /*0014*/ 	.byte	0x00, 0xf0, 0x11, 0x00


	//----- nvinfo : EIATTR_KPARAM_INFO
	.align		4
.L_88:
        /*0018*/ 	.byte	0x04, 0x17
        /*001a*/ 	.short	(.L_90 - .L_89)
.L_89:
        /*001c*/ 	.word	0x00000000
        /*0020*/ 	.short	0x0002
        /*0022*/ 	.short	0x000c
        /*0024*/ 	.byte	0x00, 0xf0, 0x11, 0x00


	//----- nvinfo : EIATTR_KPARAM_INFO
	.align		4
.L_90:
        /*0028*/ 	.byte	0x04, 0x17
        /*002a*/ 	.short	(.L_92 - .L_91)
.L_91:
        /*002c*/ 	.word	0x00000000
        /*0030*/ 	.short	0x0001
        /*0032*/ 	.short	0x0008
        /*0034*/ 	.byte	0x00, 0xf0, 0x11, 0x00


	//----- nvinfo : EIATTR_KPARAM_INFO
	.align		4
.L_92:
        /*0038*/ 	.byte	0x04, 0x17
        /*003a*/ 	.short	(.L_94 - .L_93)
.L_93:
        /*003c*/ 	.word	0x00000000
        /*0040*/ 	.short	0x0000
        /*0042*/ 	.short	0x0000
        /*0044*/ 	.byte	0x00, 0xf5, 0x21, 0x00


	//----- nvinfo : EIATTR_SPARSE_MMA_MASK
	.align		4
.L_94:
        /*0048*/ 	.byte	0x03, 0x50
        /*004a*/ 	.short	0x0000


	//----- nvinfo : EIATTR_MAXREG_COUNT
	.align		4
        /*004c*/ 	.byte	0x03, 0x1b
        /*004e*/ 	.short	0x00ff


	//----- nvinfo : EIATTR_MERCURY_ISA_VERSION
	.align		4
        /*0050*/ 	.byte	0x03, 0x5f
        /*0052*/ 	.short	0x0101


	//----- nvinfo : EIATTR_VRC_CTA_INIT_COUNT
	.align		4
        /*0054*/ 	.byte	0x02, 0x4a
	.zero		1
	.zero		1


	//----- nvinfo : EIATTR_EXIT_INSTR_OFFSETS
	.align		4
        /*0058*/ 	.byte	0x04, 0x1c
        /*005a*/ 	.short	(.L_96 - .L_95)


	//   ....[0]....
.L_95:
        /*005c*/ 	.word	0x00000950


	//----- nvinfo : EIATTR_CRS_STACK_SIZE
	.align		4
.L_96:
        /*0060*/ 	.byte	0x04, 0x1e
        /*0062*/ 	.short	(.L_98 - .L_97)
.L_97:
        /*0064*/ 	.word	0x00000000


	//----- nvinfo : EIATTR_CBANK_PARAM_SIZE
	.align		4
.L_98:
        /*0068*/ 	.byte	0x03, 0x19
        /*006a*/ 	.short	0x0014


	//----- nvinfo : EIATTR_PARAM_CBANK
	.align		4
        /*006c*/ 	.byte	0x04, 0x0a
        /*006e*/ 	.short	(.L_100 - .L_99)
	.align		4
.L_99:
        /*0070*/ 	.word	index@(.nv.constant0.calPhaseKernel)
        /*0074*/ 	.short	0x0380
        /*0076*/ 	.short	0x0014


	//----- nvinfo : EIATTR_SW_WAR
	.align		4
.L_100:
        /*0078*/ 	.byte	0x04, 0x36
        /*007a*/ 	.short	(.L_102 - .L_101)
.L_101:
        /*007c*/ 	.word	0x00000008
.L_102:


//--------------------- .nv.callgraph             --------------------------
	.section	.nv.callgraph,"",@"SHT_CUDA_CALLGRAPH"
	.align	4
	.sectionentsize	8
	.align		4
        /*0000*/ 	.word	0x00000000
	.align		4
        /*0004*/ 	.word	0xffffffff
	.align		4
        /*0008*/ 	.word	index@(convolve)
	.align		4
        /*000c*/ 	.word	index@(vprintf)
	.align		4
        /*0010*/ 	.word	0x00000000
	.align		4
        /*0014*/ 	.word	0xfffffffe
	.align		4
        /*0018*/ 	.word	0x00000000
	.align		4
        /*001c*/ 	.word	0xfffffffd
	.align		4
        /*0020*/ 	.word	0x00000000
	.align		4
        /*0024*/ 	.word	0xfffffffc


//--------------------- .nv.constant4             --------------------------
	.section	.nv.constant4,"a",@progbits
	.align	8
	.align		8
.nv.constant4:
        /*0000*/ 	.dword	vprintf
	.align		8
        /*0008*/ 	.dword	$str
	.align		8
        /*0010*/ 	.dword	__cudart_i2opi_d
	.align		8
        /*0018*/ 	.dword	__cudart_sin_cos_coeffs


//--------------------- .text.convolve            --------------------------
	.section	.text.convolve,"ax",@progbits
	.align	128
        .global         convolve
        .type           convolve,@function
        .size           convolve,(.L_x_45 - convolve)
        .other          convolve,@"STO_CUDA_ENTRY STV_DEFAULT"
convolve:
.text.convolve:
[----:B------:R-:W0:Y:S01]  /*0000*/  LDC R1, c[0x0][0x37c] ;  /* 0x0000df00ff017b82 */ /* 0x000e220000000800 */
[----:B------:R-:W1:Y:S01]  /*0010*/  S2R R2, SR_TID.X ;  /* 0x0000000000027919 */ /* 0x000e620000002100 */
[----:B------:R-:W2:Y:S06]  /*0020*/  LDCU UR5, c[0x0][0x2fc] ;  /* 0x00005f80ff0577ac */ /* 0x000eac0008000800 */
[----:B------:R-:W1:Y:S01]  /*0030*/  S2UR UR4, SR_CTAID.X ;  /* 0x00000000000479c3 */ /* 0x000e620000002500 */
[----:B0-----:R-:W-:Y:S01]  /*0040*/  VIADD R1, R1, 0xffffffd0 ;  /* 0xffffffd001017836 */ /* 0x001fe20000000000 */
[----:B------:R-:W0:Y:S06]  /*0050*/  LDCU.64 UR36, c[0x0][0x358] ;  /* 0x00006b00ff2477ac */ /* 0x000e2c0008000a00 */
[----:B------:R-:W1:Y:S08]  /*0060*/  LDC R3, c[0x0][0x360] ;  /* 0x0000d800ff037b82 */ /* 0x000e700000000800 */
[----:B------:R-:W3:Y:S01]  /*0070*/  LDC.64 R16, c[0x0][0x388] ;  /* 0x0000e200ff107b82 */ /* 0x000ee20000000a00 */
[----:B-1----:R-:W-:-:S04]  /*0080*/  IMAD R2, R3, UR4, R2 ;  /* 0x0000000403027c24 */ /* 0x002fc8000f8e0202 */
[----:B---3--:R-:W-:-:S06]  /*0090*/  IMAD.WIDE R16, R2, 0x8, R16 ;  /* 0x0000000802107825 */ /* 0x008fcc00078e0210 */
[----:B0-----:R-:W5:Y:S01]  /*00a0*/  LDG.E.64 R16, desc[UR36][R16.64] ;  /* 0x0000002410107981 */ /* 0x001f62000c1e1b00 */
[----:B------:R-:W0:Y:S01]  /*00b0*/  LDCU UR4, c[0x0][0x2f8] ;  /* 0x00005f00ff0477ac */ /* 0x000e220008000800 */
[----:B------:R-:W-:Y:S01]  /*00c0*/  ISETP.GT.AND P0, PT, R2, 0x9, PT ;  /* 0x000000090200780c */ /* 0x000fe20003f04270 */
[----:B------:R-:W-:Y:S01]  /*00d0*/  BSSY.RECONVERGENT B6, `(.L_x_0) ;  /* 0x000000c000067945 */ /* 0x000fe20003800200 */
[----:B0-----:R-:W-:-:S05]  /*00e0*/  IADD3 R6, P1, PT, R1, UR4, RZ ;  /* 0x0000000401067c10 */ /* 0x001fca000ff3e0ff */
[----:B--2---:R-:W-:-:S06]  /*00f0*/  IMAD.X R7, RZ, RZ, UR5, P1 ;  /* 0x00000005ff077e24 */ /* 0x004fcc00088e06ff */
[----:B------:R-:W-:Y:S05]  /*0100*/  @P0 BRA `(.L_x_1) ;  /* 0x0000000000200947 */ /* 0x000fea0003800000 */
[----:B------:R-:W-:Y:S01]  /*0110*/  MOV R0, 0x0 ;  /* 0x0000000000007802 */ /* 0x000fe20000000f00 */
[----:B-----5:R0:W-:Y:S01]  /*0120*/  STL.64 [R1], R16 ;  /* 0x0000001001007387 */ /* 0x0201e20000100a00 */
[----:B------:R-:W1:Y:S02]  /*0130*/  LDCU.64 UR4, c[0x4][0x8] ;  /* 0x01000100ff0477ac */ /* 0x000e640008000a00 */
[----:B------:R0:W2:Y:S01]  /*0140*/  LDC.64 R8, c[0x4][R0] ;  /* 0x0100000000087b82 */ /* 0x0000a20000000a00 */
[----:B-1----:R-:W-:Y:S02]  /*0150*/  IMAD.U32 R4, RZ, RZ, UR4 ;  /* 0x00000004ff047e24 */ /* 0x002fe4000f8e00ff */
[----:B0-----:R-:W-:-:S07]  /*0160*/  IMAD.U32 R5, RZ, RZ, UR5 ;  /* 0x00000005ff057e24 */ /* 0x001fce000f8e00ff */
[----:B------:R-:W-:-:S07]  /*0170*/  LEPC R20, `(.L_x_1) ;  /* 0x000000001014794e */ /* 0x000fce0000000000 */
[----:B--2---:R-:W-:Y:S05]  /*0180*/  CALL.ABS.NOINC R8 ;  /* 0x0000000008007343 */ /* 0x004fea0003c00000 */
.L_x_1:
[----:B------:R-:W-:Y:S05]  /*0190*/  BSYNC.RECONVERGENT B6 ;  /* 0x0000000000067941 */ /* 0x000fea0003800200 */
.L_x_0:
[----:B-----5:R-:W-:Y:S01]  /*01a0*/  DSETP.NEU.AND P0, PT, |R16|, +INF , PT ;  /* 0x7ff000001000742a */ /* 0x020fe20003f0d200 */
[----:B------:R-:W-:-:S13]  /*01b0*/  BSSY.RECONVERGENT B0, `(.L_x_2) ;  /* 0x000001e000007945 */ /* 0x000fda0003800200 */
[----:B------:R-:W-:Y:S01]  /*01c0*/  @!P0 DMUL R18, RZ, R16 ;  /* 0x00000010ff128228 */ /* 0x000fe20000000000 */
[----:B------:R-:W-:Y:S01]  /*01d0*/  @!P0 IMAD.MOV.U32 R0, RZ, RZ, 0x1 ;  /* 0x00000001ff008424 */ /* 0x000fe200078e00ff */
[----:B------:R-:W-:Y:S09]  /*01e0*/  @!P0 BRA `(.L_x_3) ;  /* 0x0000000000688947 */ /* 0x000ff20003800000 */
[----:B------:R-:W-:Y:S01]  /*01f0*/  UMOV UR4, 0x6dc9c883 ;  /* 0x6dc9c88300047882 */ /* 0x000fe20000000000 */
[----:B------:R-:W-:Y:S01]  /*0200*/  UMOV UR5, 0x3fe45f30 ;  /* 0x3fe45f3000057882 */ /* 0x000fe20000000000 */
[C---:B------:R-:W-:Y:S01]  /*0210*/  DSETP.GE.AND P0, PT, |R16|.reuse, 2.14748364800000000000e+09, PT ;  /* 0x41e000001000742a */ /* 0x040fe20003f06200 */
[----:B------:R-:W-:Y:S01]  /*0220*/  BSSY.RECONVERGENT B1, `(.L_x_4) ;  /* 0x0000015000017945 */ /* 0x000fe20003800200 */
[----:B------:R-:W-:Y:S01]  /*0230*/  DMUL R4, R16, UR4 ;  /* 0x0000000410047c28 */ /* 0x000fe20008000000 */
[----:B------:R-:W-:Y:S01]  /*0240*/  UMOV UR4, 0x54442d18 ;  /* 0x54442d1800047882 */ /* 0x000fe20000000000 */
[----:B------:R-:W-:-:S04]  /*0250*/  UMOV UR5, 0x3ff921fb ;  /* 0x3ff921fb00057882 */ /* 0x000fc80000000000 */
[----:B------:R-:W0:Y:S08]  /*0260*/  F2I.F64 R0, R4 ;  /* 0x0000000400007311 */ /* 0x000e300000301100 */
[----:B0-----:R-:W0:Y:S02]  /*0270*/  I2F.F64 R18, R0 ;  /* 0x0000000000127312 */ /* 0x001e240000201c00 */
[----:B0-----:R-:W-:Y:S01]  /*0280*/  DFMA R6, R18, -UR4, R16 ;  /* 0x8000000412067c2b */ /* 0x001fe20008000010 */
[----:B------:R-:W-:Y:S01]  /*0290*/  UMOV UR4, 0x33145c00 ;  /* 0x33145c0000047882 */ /* 0x000fe20000000000 */
[----:B------:R-:W-:-:S06]  /*02a0*/  UMOV UR5, 0x3c91a626 ;  /* 0x3c91a62600057882 */ /* 0x000fcc0000000000 */
[----:B------:R-:W-:Y:S01]  /*02b0*/  DFMA R6, R18, -UR4, R6 ;  /* 0x8000000412067c2b */ /* 0x000fe20008000006 */
[----:B------:R-:W-:Y:S01]  /*02c0*/  UMOV UR4, 0x252049c0 ;  /* 0x252049c000047882 */ /* 0x000fe20000000000 */
[----:B------:R-:W-:-:S06]  /*02d0*/  UMOV UR5, 0x397b839a ;  /* 0x397b839a00057882 */ /* 0x000fcc0000000000 */
[----:B------:R-:W-:Y:S01]  /*02e0*/  DFMA R18, R18, -UR4, R6 ;  /* 0x8000000412127c2b */ /* 0x000fe20008000006 */
[----:B------:R-:W-:Y:S10]  /*02f0*/  @!P0 BRA `(.L_x_5) ;  /* 0x00000000001c8947 */ /* 0x000ff40003800000 */
[----:B------:R-:W-:Y:S01]  /*0300*/  IMAD.MOV.U32 R8, RZ, RZ, R16 ;  /* 0x000000ffff087224 */ /* 0x000fe200078e0010 */
[----:B------:R-:W-:Y:S01]  /*0310*/  MOV R0, 0x340 ;  /* 0x0000034000007802 */ /* 0x000fe20000000f00 */
[----:B------:R-:W-:-:S07]  /*0320*/  IMAD.MOV.U32 R3, RZ, RZ, R17 ;  /* 0x000000ffff037224 */ /* 0x000fce00078e0011 */
[----:B------:R-:W-:Y:S05]  /*0330*/  CALL.REL.NOINC `($convolve$__internal_trig_reduction_slowpathd) ;  /* 0x0000000400a87944 */ /* 0x000fea0003c00000 */
[----:B------:R-:W-:Y:S02]  /*0340*/  IMAD.MOV.U32 R0, RZ, RZ, R3 ;  /* 0x000000ffff007224 */ /* 0x000fe400078e0003 */
[----:B------:R-:W-:Y:S02]  /*0350*/  IMAD.MOV.U32 R18, RZ, RZ, R8 ;  /* 0x000000ffff127224 */ /* 0x000fe400078e0008 */
[----:B------:R-:W-:-:S07]  /*0360*/  IMAD.MOV.U32 R19, RZ, RZ, R9 ;  /* 0x000000ffff137224 */ /* 0x000fce00078e0009 */
.L_x_5:
[----:B------:R-:W-:Y:S05]  /*0370*/  BSYNC.RECONVERGENT B1 ;  /* 0x0000000000017941 */ /* 0x000fea0003800200 */
.L_x_4:
[----:B------:R-:W-:-:S07]  /*0380*/  VIADD R0, R0, 0x1 ;  /* 0x0000000100007836 */ /* 0x000fce0000000000 */
.L_x_3:
[----:B------:R-:W-:Y:S05]  /*0390*/  BSYNC.RECONVERGENT B0 ;  /* 0x0000000000007941 */ /* 0x000fea0003800200 */
.L_x_2:
[----:B------:R-:W0:Y:S01]  /*03a0*/  LDCU.64 UR4, c[0x4][0x18] ;  /* 0x01000300ff0477ac */ /* 0x000e220008000a00 */
[----:B------:R-:W-:-:S05]  /*03b0*/  IMAD.SHL.U32 R3, R0, 0x40, RZ ;  /* 0x0000004000037824 */ /* 0x000fca00078e00ff */
[----:B------:R-:W-:-:S04]  /*03c0*/  LOP3.LUT R3, R3, 0x40, RZ, 0xc0, !PT ;  /* 0x0000004003037812 */ /* 0x000fc800078ec0ff */
[----:B0-----:R-:W-:-:S05]  /*03d0*/  IADD3 R22, P0, PT, R3, UR4, RZ ;  /* 0x0000000403167c10 */ /* 0x001fca000ff1e0ff */
[----:B------:R-:W-:-:S05]  /*03e0*/  IMAD.X R23, RZ, RZ, UR5, P0 ;  /* 0x00000005ff177e24 */ /* 0x000fca00080e06ff */
[----:B------:R-:W2:Y:S04]  /*03f0*/  LDG.E.128.CONSTANT R4, desc[UR36][R22.64] ;  /* 0x0000002416047981 */ /* 0x000ea8000c1e9d00 */
[----:B------:R-:W3:Y:S04]  /*0400*/  LDG.E.128.CONSTANT R8, desc[UR36][R22.64+0x10] ;  /* 0x0000102416087981 */ /* 0x000ee8000c1e9d00 */
[----:B------:R-:W4:Y:S01]  /*0410*/  LDG.E.128.CONSTANT R12, desc[UR36][R22.64+0x20] ;  /* 0x00002024160c7981 */ /* 0x000f22000c1e9d00 */
[----:B------:R-:W-:Y:S01]  /*0420*/  LOP3.LUT R3, R0, 0x1, RZ, 0xc0, !PT ;  /* 0x0000000100037812 */ /* 0x000fe200078ec0ff */
[----:B------:R-:W-:Y:S01]  /*0430*/  IMAD.MOV.U32 R24, RZ, RZ, 0x20fd8164 ;  /* 0x20fd8164ff187424 */ /* 0x000fe200078e00ff */
[----:B------:R-:W-:Y:S01]  /*0440*/  DMUL R20, R18, R18 ;  /* 0x0000001212147228 */ /* 0x000fe20000000000 */
[----:B------:R-:W-:Y:S01]  /*0450*/  BSSY.RECONVERGENT B0, `(.L_x_6) ;  /* 0x000002c000007945 */ /* 0x000fe20003800200 */
[----:B------:R-:W-:Y:S01]  /*0460*/  ISETP.NE.U32.AND P0, PT, R3, 0x1, PT ;  /* 0x000000010300780c */ /* 0x000fe20003f05070 */
[----:B------:R-:W-:Y:S01]  /*0470*/  IMAD.MOV.U32 R3, RZ, RZ, 0x3da8ff83 ;  /* 0x3da8ff83ff037424 */ /* 0x000fe200078e00ff */
[----:B------:R-:W-:-:S02]  /*0480*/  DSETP.NEU.AND P1, PT, |R16|, +INF , PT ;  /* 0x7ff000001000742a */ /* 0x000fc40003f2d200 */
[----:B------:R-:W-:Y:S02]  /*0490*/  FSEL R24, R24, -8.06006814911005101289e+34, !P0 ;  /* 0xf9785eba18187808 */ /* 0x000fe40004000000 */
[----:B------:R-:W-:-:S06]  /*04a0*/  FSEL R25, -R3, 0.11223486810922622681, !P0 ;  /* 0x3de5db6503197808 */ /* 0x000fcc0004000100 */
[----:B--2---:R-:W-:-:S08]  /*04b0*/  DFMA R4, R20, R24, R4 ;  /* 0x000000181404722b */ /* 0x004fd00000000004 */
[----:B------:R-:W-:-:S08]  /*04c0*/  DFMA R4, R20, R4, R6 ;  /* 0x000000041404722b */ /* 0x000fd00000000006 */
[----:B---3--:R-:W-:Y:S02]  /*04d0*/  DFMA R4, R20, R4, R8 ;  /* 0x000000041404722b */ /* 0x008fe40000000008 */
[----:B------:R-:W-:-:S06]  /*04e0*/  @!P1 DMUL R8, RZ, R16 ;  /* 0x00000010ff089228 */ /* 0x000fcc0000000000 */
[----:B------:R-:W-:-:S08]  /*04f0*/  DFMA R4, R20, R4, R10 ;  /* 0x000000041404722b */ /* 0x000fd0000000000a */
[----:B----4-:R-:W-:-:S08]  /*0500*/  DFMA R4, R20, R4, R12 ;  /* 0x000000041404722b */ /* 0x010fd0000000000c */
[----:B------:R-:W-:-:S08]  /*0510*/  DFMA R4, R20, R4, R14 ;  /* 0x000000041404722b */ /* 0x000fd0000000000e */
[----:B------:R-:W-:Y:S02]  /*0520*/  DFMA R18, R4, R18, R18 ;  /* 0x000000120412722b */ /* 0x000fe40000000012 */
[----:B------:R-:W-:-:S10]  /*0530*/  DFMA R4, R20, R4, 1 ;  /* 0x3ff000001404742b */ /* 0x000fd40000000004 */
[----:B------:R-:W-:Y:S02]  /*0540*/  FSEL R6, R4, R18, !P0 ;  /* 0x0000001204067208 */ /* 0x000fe40004000000 */
[----:B------:R-:W-:Y:S02]  /*0550*/  FSEL R7, R5, R19, !P0 ;  /* 0x0000001305077208 */ /* 0x000fe40004000000 */
[----:B------:R-:W-:Y:S01]  /*0560*/  LOP3.LUT P0, RZ, R0, 0x2, RZ, 0xc0, !PT ;  /* 0x0000000200ff7812 */ /* 0x000fe2000780c0ff */
[----:B------:R-:W-:-:S03]  /*0570*/  @!P1 IMAD.MOV.U32 R0, RZ, RZ, RZ ;  /* 0x000000ffff009224 */ /* 0x000fc600078e00ff */
[----:B------:R-:W-:-:S10]  /*0580*/  DADD R4, RZ, -R6 ;  /* 0x00000000ff047229 */ /* 0x000fd40000000806 */
[----:B------:R-:W-:Y:S02]  /*0590*/  FSEL R10, R6, R4, !P0 ;  /* 0x00000004060a7208 */ /* 0x000fe40004000000 */
[----:B------:R-:W-:Y:S01]  /*05a0*/  FSEL R11, R7, R5, !P0 ;  /* 0x00000005070b7208 */ /* 0x000fe20004000000 */
[----:B------:R-:W-:Y:S06]  /*05b0*/  @!P1 BRA `(.L_x_7) ;  /* 0x0000000000549947 */ /* 0x000fec0003800000 */
[----:B------:R-:W-:Y:S01]  /*05c0*/  UMOV UR4, 0x6dc9c883 ;  /* 0x6dc9c88300047882 */ /* 0x000fe20000000000 */
[----:B------:R-:W-:Y:S01]  /*05d0*/  UMOV UR5, 0x3fe45f30 ;  /* 0x3fe45f3000057882 */ /* 0x000fe20000000000 */
[C---:B------:R-:W-:Y:S02]  /*05e0*/  DSETP.GE.AND P0, PT, |R16|.reuse, 2.14748364800000000000e+09, PT ;  /* 0x41e000001000742a */ /* 0x040fe40003f06200 */
        /* <DEDUP_REMOVED lines=17> */
[----:B------:R-:W-:-:S07]  /*0700*/  IMAD.MOV.U32 R0, RZ, RZ, R3 ;  /* 0x000000ffff007224 */ /* 0x000fce00078e0003 */
.L_x_7:
[----:B------:R-:W-:Y:S05]  /*0710*/  BSYNC.RECONVERGENT B0 ;  /* 0x0000000000007941 */ /* 0x000fea0003800200 */
.L_x_6:
[----:B------:R-:W0:Y:S01]  /*0720*/  LDCU.64 UR4, c[0x4][0x18] ;  /* 0x01000300ff0477ac */ /* 0x000e220008000a00 */
[----:B------:R-:W-:Y:S01]  /*0730*/  IMAD.SHL.U32 R3, R0, 0x40, RZ ;  /* 0x0000004000037824 */ /* 0x000fe200078e00ff */
[----:B------:R-:W1:Y:S04]  /*0740*/  LDC.64 R20, c[0x0][0x380] ;  /* 0x0000e000ff147b82 */ /* 0x000e680000000a00 */
[----:B------:R-:W-:-:S04]  /*0750*/  LOP3.LUT R3, R3, 0x40, RZ, 0xc0, !PT ;  /* 0x0000004003037812 */ /* 0x000fc800078ec0ff */
[----:B0-----:R-:W-:-:S05]  /*0760*/  IADD3 R24, P0, PT, R3, UR4, RZ ;  /* 0x0000000403187c10 */ /* 0x001fca000ff1e0ff */
[----:B------:R-:W-:-:S05]  /*0770*/  IMAD.X R25, RZ, RZ, UR5, P0 ;  /* 0x00000005ff197e24 */ /* 0x000fca00080e06ff */
[----:B------:R-:W2:Y:S04]  /*0780*/  LDG.E.128.CONSTANT R4, desc[UR36][R24.64] ;  /* 0x0000002418047981 */ /* 0x000ea8000c1e9d00 */
[----:B------:R-:W3:Y:S04]  /*0790*/  LDG.E.128.CONSTANT R12, desc[UR36][R24.64+0x10] ;  /* 0x00001024180c7981 */ /* 0x000ee8000c1e9d00 */
[----:B------:R-:W4:Y:S01]  /*07a0*/  LDG.E.128.CONSTANT R16, desc[UR36][R24.64+0x20] ;  /* 0x0000202418107981 */ /* 0x000f22000c1e9d00 */
[----:B-1----:R-:W-:-:S05]  /*07b0*/  IMAD.WIDE R2, R2, 0x8, R20 ;  /* 0x0000000802027825 */ /* 0x002fca00078e0214 */
[----:B------:R-:W5:Y:S01]  /*07c0*/  LDG.E.64 R20, desc[UR36][R2.64] ;  /* 0x0000002402147981 */ /* 0x000f62000c1e1b00 */
[----:B------:R-:W-:Y:S01]  /*07d0*/  LOP3.LUT R22, R0, 0x1, RZ, 0xc0, !PT ;  /* 0x0000000100167812 */ /* 0x000fe200078ec0ff */
[----:B------:R-:W-:Y:S02]  /*07e0*/  IMAD.MOV.U32 R26, RZ, RZ, 0x20fd8164 ;  /* 0x20fd8164ff1a7424 */ /* 0x000fe400078e00ff */
[----:B------:R-:W-:Y:S01]  /*07f0*/  IMAD.MOV.U32 R27, RZ, RZ, 0x3da8ff83 ;  /* 0x3da8ff83ff1b7424 */ /* 0x000fe200078e00ff */
[----:B------:R-:W-:Y:S01]  /*0800*/  ISETP.NE.U32.AND P0, PT, R22, 0x1, PT ;  /* 0x000000011600780c */ /* 0x000fe20003f05070 */
[----:B------:R-:W-:-:S03]  /*0810*/  DMUL R22, R8, R8 ;  /* 0x0000000808167228 */ /* 0x000fc60000000000 */
[----:B------:R-:W-:Y:S02]  /*0820*/  FSEL R26, R26, -8.06006814911005101289e+34, !P0 ;  /* 0xf9785eba1a1a7808 */ /* 0x000fe40004000000 */
[----:B------:R-:W-:-:S06]  /*0830*/  FSEL R27, -R27, 0.11223486810922622681, !P0 ;  /* 0x3de5db651b1b7808 */ /* 0x000fcc0004000100 */
[----:B--2---:R-:W-:-:S08]  /*0840*/  DFMA R4, R22, R26, R4 ;  /* 0x0000001a1604722b */ /* 0x004fd00000000004 */
[----:B------:R-:W-:Y:S01]  /*0850*/  DFMA R4, R22, R4, R6 ;  /* 0x000000041604722b */ /* 0x000fe20000000006 */
[----:B-----5:R-:W-:-:S07]  /*0860*/  FMUL R6, R20, 0.000244140625 ;  /* 0x3980000014067820 */ /* 0x020fce0000400000 */
[C---:B---3--:R-:W-:Y:S01]  /*0870*/  DFMA R4, R22.reuse, R4, R12 ;  /* 0x000000041604722b */ /* 0x048fe2000000000c */
[----:B------:R-:W-:Y:S07]  /*0880*/  F2F.F64.F32 R6, R6 ;  /* 0x0000000600067310 */ /* 0x000fee0000201800 */
[----:B------:R-:W-:-:S08]  /*0890*/  DFMA R4, R22, R4, R14 ;  /* 0x000000041604722b */ /* 0x000fd0000000000e */
[----:B----4-:R-:W-:-:S08]  /*08a0*/  DFMA R4, R22, R4, R16 ;  /* 0x000000041604722b */ /* 0x010fd00000000010 */
[----:B------:R-:W-:-:S08]  /*08b0*/  DFMA R4, R22, R4, R18 ;  /* 0x000000041604722b */ /* 0x000fd00000000012 */
[----:B------:R-:W-:Y:S02]  /*08c0*/  DFMA R8, R4, R8, R8 ;  /* 0x000000080408722b */ /* 0x000fe40000000008 */
[----:B------:R-:W-:-:S10]  /*08d0*/  DFMA R4, R22, R4, 1 ;  /* 0x3ff000001604742b */ /* 0x000fd40000000004 */
[----:B------:R-:W-:Y:S01]  /*08e0*/  FSEL R12, R4, R8, !P0 ;  /* 0x00000008040c7208 */ /* 0x000fe20004000000 */
[----:B------:R-:W-:Y:S01]  /*08f0*/  FMUL R8, R21, 0.000244140625 ;  /* 0x3980000015087820 */ /* 0x000fe20000400000 */
[----:B------:R-:W-:Y:S02]  /*0900*/  FSEL R13, R5, R9, !P0 ;  /* 0x00000009050d7208 */ /* 0x000fe40004000000 */
[----:B------:R-:W-:-:S03]  /*0910*/  LOP3.LUT P0, RZ, R0, 0x2, RZ, 0xc0, !PT ;  /* 0x0000000200ff7812 */ /* 0x000fc6000780c0ff */
[----:B------:R-:W0:Y:S01]  /*0920*/  F2F.F64.F32 R8, R8 ;  /* 0x0000000800087310 */ /* 0x000e220000201800 */
[----:B------:R-:W-:-:S10]  /*0930*/  DADD R4, RZ, -R12 ;  /* 0x00000000ff047229 */ /* 0x000fd4000000080c */
[----:B------:R-:W-:Y:S02]  /*0940*/  FSEL R4, R12, R4, !P0 ;  /* 0x000000040c047208 */ /* 0x000fe40004000000 */
[----:B------:R-:W-:-:S06]  /*0950*/  FSEL R5, R13, R5, !P0 ;  /* 0x000000050d057208 */ /* 0x000fcc0004000000 */
[C---:B0-----:R-:W-:Y:S02]  /*0960*/  DMUL R12, R4.reuse, R8 ;  /* 0x00000008040c7228 */ /* 0x041fe40000000000 */
[----:B------:R-:W-:-:S06]  /*0970*/  DMUL R4, R4, R6 ;  /* 0x0000000604047228 */ /* 0x000fcc0000000000 */
[C---:B------:R-:W-:Y:S02]  /*0980*/  DFMA R12, R10.reuse, R6, -R12 ;  /* 0x000000060a0c722b */ /* 0x040fe4000000080c */
[----:B------:R-:W-:-:S04]  /*0990*/  DFMA R4, R10, R8, R4 ;  /* 0x000000080a04722b */ /* 0x000fc80000000004 */
[----:B------:R-:W-:Y:S08]  /*09a0*/  F2F.F32.F64 R14, R12 ;  /* 0x0000000c000e7310 */ /* 0x000ff00000301000 */
[----:B------:R-:W0:Y:S02]  /*09b0*/  F2F.F32.F64 R15, R4 ;  /* 0x00000004000f7310 */ /* 0x000e240000301000 */
[----:B0-----:R-:W-:Y:S01]  /*09c0*/  STG.E.64 desc[UR36][R2.64], R14 ;  /* 0x0000000e02007986 */ /* 0x001fe2000c101b24 */
[----:B------:R-:W-:Y:S05]  /*09d0*/  EXIT ;  /* 0x000000000000794d */ /* 0x000fea0003800000 */
        .type           $convolve$__internal_trig_reduction_slowpathd,@function
        .size           $convolve$__internal_trig_reduction_slowpathd,(.L_x_45 - $convolve$__internal_trig_reduction_slowpathd)
$convolve$__internal_trig_reduction_slowpathd:
[--C-:B------:R-:W-:Y:S01]  /*09e0*/  SHF.R.U32.HI R4, RZ, 0x14, R3.reuse ;  /* 0x00000014ff047819 */ /* 0x100fe20000011603 */
[----:B------:R-:W-:Y:S02]  /*09f0*/  IMAD.MOV.U32 R9, RZ, RZ, R3 ;  /* 0x000000ffff097224 */ /* 0x000fe400078e0003 */
[----:B------:R-:W-:Y:S01]  /*0a00*/  IMAD.MOV.U32 R5, RZ, RZ, RZ ;  /* 0x000000ffff057224 */ /* 0x000fe200078e00ff */
[----:B------:R-:W-:-:S04]  /*0a10*/  LOP3.LUT R6, R4, 0x7ff, RZ, 0xc0, !PT ;  /* 0x000007ff04067812 */ /* 0x000fc800078ec0ff */
[----:B------:R-:W-:-:S13]  /*0a20*/  ISETP.NE.AND P0, PT, R6, 0x7ff, PT ;  /* 0x000007ff0600780c */ /* 0x000fda0003f05270 */
[----:B------:R-:W-:Y:S05]  /*0a30*/  @!P0 BRA `(.L_x_8) ;  /* 0x00000008004c8947 */ /* 0x000fea0003800000 */
[----:B------:R-:W-:Y:S01]  /*0a40*/  VIADD R6, R6, 0xfffffc00 ;  /* 0xfffffc0006067836 */ /* 0x000fe20000000000 */
[----:B------:R-:W-:Y:S01]  /*0a50*/  BSSY.RECONVERGENT B2, `(.L_x_9) ;  /* 0x0000030000027945 */ /* 0x000fe20003800200 */
[----:B------:R-:W-:Y:S01]  /*0a60*/  VIADD R7, R1, 0x8 ;  /* 0x0000000801077836 */ /* 0x000fe20000000000 */
[----:B------:R-:W-:Y:S02]  /*0a70*/  CS2R R14, SRZ ;  /* 0x00000000000e7805 */ /* 0x000fe4000001ff00 */
[----:B------:R-:W-:Y:S02]  /*0a80*/  SHF.R.U32.HI R5, RZ, 0x6, R6 ;  /* 0x00000006ff057819 */ /* 0x000fe40000011606 */
[----:B------:R-:W-:Y:S02]  /*0a90*/  ISETP.GE.U32.AND P0, PT, R6, 0x80, PT ;  /* 0x000000800600780c */ /* 0x000fe40003f06070 */
[C---:B------:R-:W-:Y:S02]  /*0aa0*/  IADD3 R6, PT, PT, -R5.reuse, 0x13, RZ ;  /* 0x0000001305067810 */ /* 0x040fe40007ffe1ff */
[----:B------:R-:W-:-:S02]  /*0ab0*/  IADD3 R23, PT, PT, -R5, 0xf, RZ ;  /* 0x0000000f05177810 */ /* 0x000fc40007ffe1ff */
[----:B------:R-:W-:-:S04]  /*0ac0*/  SEL R6, R6, 0x12, P0 ;  /* 0x0000001206067807 */ /* 0x000fc80000000000 */
[----:B------:R-:W-:-:S13]  /*0ad0*/  ISETP.GE.AND P0, PT, R23, R6, PT ;  /* 0x000000061700720c */ /* 0x000fda0003f06270 */
[----:B------:R-:W-:Y:S05]  /*0ae0*/  @P0 BRA `(.L_x_10) ;  /* 0x0000000000980947 */ /* 0x000fea0003800000 */
[----:B------:R-:W0:Y:S01]  /*0af0*/  LDC.64 R12, c[0x0][0x358] ;  /* 0x0000d600ff0c7b82 */ /* 0x000e220000000a00 */
[C---:B------:R-:W-:Y:S01]  /*0b00*/  SHF.L.U64.HI R18, R8.reuse, 0xb, R9 ;  /* 0x0000000b08127819 */ /* 0x040fe20000010209 */
[----:B------:R-:W-:Y:S01]  /*0b10*/  BSSY.RECONVERGENT B3, `(.L_x_11) ;  /* 0x0000022000037945 */ /* 0x000fe20003800200 */
[----:B------:R-:W-:Y:S01]  /*0b20*/  IMAD.SHL.U32 R9, R8, 0x800, RZ ;  /* 0x0000080008097824 */ /* 0x000fe200078e00ff */
[----:B------:R-:W-:Y:S01]  /*0b30*/  IADD3 R21, PT, PT, RZ, -R5, -R6 ;  /* 0x80000005ff157210 */ /* 0x000fe20007ffe806 */
[----:B------:R-:W-:Y:S01]  /*0b40*/  IMAD.MOV.U32 R20, RZ, RZ, RZ ;  /* 0x000000ffff147224 */ /* 0x000fe200078e00ff */
[----:B------:R-:W-:Y:S02]  /*0b50*/  CS2R R14, SRZ ;  /* 0x00000000000e7805 */ /* 0x000fe4000001ff00 */
[----:B------:R-:W-:-:S07]  /*0b60*/  LOP3.LUT R8, R18, 0x80000000, RZ, 0xfc, !PT ;  /* 0x8000000012087812 */ /* 0x000fce00078efcff */
.L_x_12:
[----:B------:R-:W1:Y:S01]  /*0b70*/  LDC.64 R18, c[0x4][0x10] ;  /* 0x01000400ff127b82 */ /* 0x000e620000000a00 */
[----:B0-----:R-:W-:Y:S02]  /*0b80*/  R2UR UR4, R12 ;  /* 0x000000000c0472ca */ /* 0x001fe400000e0000 */
[----:B------:R-:W-:Y:S01]  /*0b90*/  R2UR UR5, R13 ;  /* 0x000000000d0572ca */ /* 0x000fe200000e0000 */
[----:B-1----:R-:W-:-:S12]  /*0ba0*/  IMAD.WIDE R18, R23, 0x8, R18 ;  /* 0x0000000817127825 */ /* 0x002fd800078e0212 */
[----:B------:R-:W2:Y:S01]  /*0bb0*/  LDG.E.64.CONSTANT R18, desc[UR4][R18.64] ;  /* 0x0000000412127981 */ /* 0x000ea2000c1e9b00 */
[----:B------:R-:W-:Y:S02]  /*0bc0*/  VIADD R21, R21, 0x1 ;  /* 0x0000000115157836 */ /* 0x000fe40000000000 */
[----:B------:R-:W-:Y:S02]  /*0bd0*/  VIADD R23, R23, 0x1 ;  /* 0x0000000117177836 */ /* 0x000fe40000000000 */
[----:B--2---:R-:W-:-:S04]  /*0be0*/  IMAD.WIDE.U32 R14, P2, R18, R9, R14 ;  /* 0x00000009120e7225 */ /* 0x004fc8000784000e */
[----:B------:R-:W-:Y:S02]  /*0bf0*/  IMAD R25, R18, R8, RZ ;  /* 0x0000000812197224 */ /* 0x000fe400078e02ff */
[CC--:B------:R-:W-:Y:S02]  /*0c00*/  IMAD R22, R19.reuse, R9.reuse, RZ ;  /* 0x0000000913167224 */ /* 0x0c0fe400078e02ff */
[----:B------:R-:W-:Y:S01]  /*0c10*/  IMAD.HI.U32 R27, R19, R9, RZ ;  /* 0x00000009131b7227 */ /* 0x000fe200078e00ff */
[----:B------:R-:W-:-:S03]  /*0c20*/  IADD3 R15, P0, PT, R25, R15, RZ ;  /* 0x0000000f190f7210 */ /* 0x000fc60007f1e0ff */
[----:B------:R-:W-:Y:S01]  /*0c30*/  IMAD R25, R20, 0x8, R7 ;  /* 0x0000000814197824 */ /* 0x000fe200078e0207 */
[----:B------:R-:W-:Y:S01]  /*0c40*/  IADD3 R15, P1, PT, R22, R15, RZ ;  /* 0x0000000f160f7210 */ /* 0x000fe20007f3e0ff */
[----:B------:R-:W-:-:S04]  /*0c50*/  IMAD.HI.U32 R22, R18, R8, RZ ;  /* 0x0000000812167227 */ /* 0x000fc800078e00ff */
[----:B------:R-:W-:Y:S01]  /*0c60*/  IMAD.X R18, RZ, RZ, R22, P2 ;  /* 0x000000ffff127224 */ /* 0x000fe200010e0616 */
[----:B------:R0:W-:Y:S01]  /*0c70*/  STL.64 [R25], R14 ;  /* 0x0000000e19007387 */ /* 0x0001e20000100a00 */
[----:B------:R-:W-:-:S03]  /*0c80*/  IMAD.HI.U32 R22, R19, R8, RZ ;  /* 0x0000000813167227 */ /* 0x000fc600078e00ff */
[----:B------:R-:W-:Y:S01]  /*0c90*/  IADD3.X R18, P0, PT, R27, R18, RZ, P0, !PT ;  /* 0x000000121b127210 */ /* 0x000fe2000071e4ff */
[----:B------:R-:W-:Y:S02]  /*0ca0*/  IMAD R19, R19, R8, RZ ;  /* 0x0000000813137224 */ /* 0x000fe400078e02ff */
[----:B------:R-:W-:-:S03]  /*0cb0*/  VIADD R20, R20, 0x1 ;  /* 0x0000000114147836 */ /* 0x000fc60000000000 */
[----:B------:R-:W-:Y:S01]  /*0cc0*/  IADD3.X R19, P1, PT, R19, R18, RZ, P1, !PT ;  /* 0x0000001213137210 */ /* 0x000fe20000f3e4ff */
[----:B------:R-:W-:Y:S01]  /*0cd0*/  IMAD.X R18, RZ, RZ, R22, P0 ;  /* 0x000000ffff127224 */ /* 0x000fe200000e0616 */
[----:B------:R-:W-:-:S03]  /*0ce0*/  ISETP.NE.AND P0, PT, R21, -0xf, PT ;  /* 0xfffffff11500780c */ /* 0x000fc60003f05270 */
[----:B------:R-:W-:Y:S02]  /*0cf0*/  IMAD.X R18, RZ, RZ, R18, P1 ;  /* 0x000000ffff127224 */ /* 0x000fe400008e0612 */
[----:B0-----:R-:W-:Y:S02]  /*0d00*/  IMAD.MOV.U32 R14, RZ, RZ, R19 ;  /* 0x000000ffff0e7224 */ /* 0x001fe400078e0013 */
[----:B------:R-:W-:-:S06]  /*0d10*/  IMAD.MOV.U32 R15, RZ, RZ, R18 ;  /* 0x000000ffff0f7224 */ /* 0x000fcc00078e0012 */
[----:B------:R-:W-:Y:S05]  /*0d20*/  @P0 BRA `(.L_x_12) ;  /* 0xfffffffc00900947 */ /* 0x000fea000383ffff */
[----:B------:R-:W-:Y:S05]  /*0d30*/  BSYNC.RECONVERGENT B3 ;  /* 0x0000000000037941 */ /* 0x000fea0003800200 */
.L_x_11:
[----:B------:R-:W-:-:S07]  /*0d40*/  IMAD.MOV.U32 R23, RZ, RZ, R6 ;  /* 0x000000ffff177224 */ /* 0x000fce00078e0006 */
.L_x_10:
[----:B------:R-:W-:Y:S05]  /*0d50*/  BSYNC.RECONVERGENT B2 ;  /* 0x0000000000027941 */ /* 0x000fea0003800200 */
.L_x_9:
[----:B------:R-:W-:Y:S01]  /*0d60*/  LOP3.LUT P0, R25, R4, 0x3f, RZ, 0xc0, !PT ;  /* 0x0000003f04197812 */ /* 0x000fe2000780c0ff */
[----:B------:R-:W-:-:S04]  /*0d70*/  IMAD.IADD R4, R5, 0x1, R23 ;  /* 0x0000000105047824 */ /* 0x000fc800078e0217 */
[----:B------:R-:W-:-:S05]  /*0d80*/  IMAD.U32 R27, R4, 0x8, R7 ;  /* 0x00000008041b7824 */ /* 0x000fca00078e0007 */
[----:B------:R0:W-:Y:S04]  /*0d90*/  STL.64 [R27+-0x78], R14 ;  /* 0xffff880e1b007387 */ /* 0x0001e80000100a00 */
[----:B------:R-:W2:Y:S04]  /*0da0*/  @P0 LDL.64 R12, [R1+0x10] ;  /* 0x00001000010c0983 */ /* 0x000ea80000100a00 */
[----:B------:R-:W3:Y:S04]  /*0db0*/  LDL.64 R6, [R1+0x18] ;  /* 0x0000180001067983 */ /* 0x000ee80000100a00 */
[----:B------:R-:W4:Y:S01]  /*0dc0*/  LDL.64 R4, [R1+0x20] ;  /* 0x0000200001047983 */ /* 0x000f220000100a00 */
[----:B------:R-:W-:Y:S01]  /*0dd0*/  @P0 LOP3.LUT R8, R25, 0x3f, RZ, 0x3c, !PT ;  /* 0x0000003f19080812 */ /* 0x000fe200078e3cff */
[----:B------:R-:W-:Y:S01]  /*0de0*/  BSSY.RECONVERGENT B2, `(.L_x_13) ;  /* 0x0000034000027945 */ /* 0x000fe20003800200 */
[----:B--2---:R-:W-:-:S02]  /*0df0*/  @P0 SHF.R.U64 R9, R12, 0x1, R13 ;  /* 0x000000010c090819 */ /* 0x004fc4000000120d */
[----:B------:R-:W-:Y:S02]  /*0e00*/  @P0 SHF.R.U32.HI R13, RZ, 0x1, R13 ;  /* 0x00000001ff0d0819 */ /* 0x000fe4000001160d */
[CC--:B---3--:R-:W-:Y:S02]  /*0e10*/  @P0 SHF.L.U32 R18, R6.reuse, R25.reuse, RZ ;  /* 0x0000001906120219 */ /* 0x0c8fe400000006ff */
[----:B------:R-:W-:Y:S02]  /*0e20*/  @P0 SHF.R.U64 R9, R9, R8, R13 ;  /* 0x0000000809090219 */ /* 0x000fe4000000120d */
[--C-:B------:R-:W-:Y:S02]  /*0e30*/  @P0 SHF.R.U32.HI R23, RZ, 0x1, R7.reuse ;  /* 0x00000001ff170819 */ /* 0x100fe40000011607 */
[C-C-:B------:R-:W-:Y:S02]  /*0e40*/  @P0 SHF.R.U64 R21, R6.reuse, 0x1, R7.reuse ;  /* 0x0000000106150819 */ /* 0x140fe40000001207 */
[----:B------:R-:W-:-:S02]  /*0e50*/  @P0 SHF.L.U64.HI R19, R6, R25, R7 ;  /* 0x0000001906130219 */ /* 0x000fc40000010207 */
[-C--:B------:R-:W-:Y:S02]  /*0e60*/  @P0 SHF.R.U32.HI R12, RZ, R8.reuse, R13 ;  /* 0x00000008ff0c0219 */ /* 0x080fe4000001160d */
[----:B------:R-:W-:Y:S02]  /*0e70*/  @P0 LOP3.LUT R6, R18, R9, RZ, 0xfc, !PT ;  /* 0x0000000912060212 */ /* 0x000fe400078efcff */
[CC--:B----4-:R-:W-:Y:S02]  /*0e80*/  @P0 SHF.L.U32 R13, R4.reuse, R25.reuse, RZ ;  /* 0x00000019040d0219 */ /* 0x0d0fe400000006ff */
[----:B0-----:R-:W-:Y:S02]  /*0e90*/  @P0 SHF.R.U64 R14, R21, R8, R23 ;  /* 0x00000008150e0219 */ /* 0x001fe40000001217 */
[----:B------:R-:W-:Y:S02]  /*0ea0*/  @P0 LOP3.LUT R7, R19, R12, RZ, 0xfc, !PT ;  /* 0x0000000c13070212 */ /* 0x000fe400078efcff */
[----:B------:R-:W-:-:S02]  /*0eb0*/  @P0 SHF.L.U64.HI R12, R4, R25, R5 ;  /* 0x00000019040c0219 */ /* 0x000fc40000010205 */
[----:B------:R-:W-:Y:S01]  /*0ec0*/  @P0 SHF.R.U32.HI R23, RZ, R8, R23 ;  /* 0x00000008ff170219 */ /* 0x000fe20000011617 */
[C---:B------:R-:W-:Y:S01]  /*0ed0*/  IMAD.SHL.U32 R8, R6.reuse, 0x4, RZ ;  /* 0x0000000406087824 */ /* 0x040fe200078e00ff */
[----:B------:R-:W-:Y:S02]  /*0ee0*/  @P0 LOP3.LUT R4, R13, R14, RZ, 0xfc, !PT ;  /* 0x0000000e0d040212 */ /* 0x000fe400078efcff */
[----:B------:R-:W-:Y:S02]  /*0ef0*/  SHF.L.U64.HI R14, R6, 0x2, R7 ;  /* 0x00000002060e7819 */ /* 0x000fe40000010207 */
[----:B------:R-:W-:Y:S02]  /*0f00*/  SHF.L.W.U32.HI R6, R7, 0x2, R4 ;  /* 0x0000000207067819 */ /* 0x000fe40000010e04 */
[----:B------:R-:W-:Y:S02]  /*0f10*/  @P0 LOP3.LUT R5, R12, R23, RZ, 0xfc, !PT ;  /* 0x000000170c050212 */ /* 0x000fe400078efcff */
[----:B------:R-:W-:-:S02]  /*0f20*/  IADD3 RZ, P0, PT, RZ, -R8, RZ ;  /* 0x80000008ffff7210 */ /* 0x000fc40007f1e0ff */
[----:B------:R-:W-:Y:S02]  /*0f30*/  LOP3.LUT R7, RZ, R14, RZ, 0x33, !PT ;  /* 0x0000000eff077212 */ /* 0x000fe400078e33ff */
[----:B------:R-:W-:Y:S02]  /*0f40*/  SHF.L.W.U32.HI R4, R4, 0x2, R5 ;  /* 0x0000000204047819 */ /* 0x000fe40000010e05 */
[----:B------:R-:W-:Y:S02]  /*0f50*/  LOP3.LUT R12, RZ, R6, RZ, 0x33, !PT ;  /* 0x00000006ff0c7212 */ /* 0x000fe400078e33ff */
[----:B------:R-:W-:Y:S02]  /*0f60*/  IADD3.X R9, P0, PT, RZ, R7, RZ, P0, !PT ;  /* 0x00000007ff097210 */ /* 0x000fe4000071e4ff */
[----:B------:R-:W-:Y:S02]  /*0f70*/  LOP3.LUT R7, RZ, R4, RZ, 0x33, !PT ;  /* 0x00000004ff077212 */ /* 0x000fe400078e33ff */
[----:B------:R-:W-:-:S02]  /*0f80*/  IADD3.X R13, P1, PT, RZ, R12, RZ, P0, !PT ;  /* 0x0000000cff0d7210 */ /* 0x000fc4000073e4ff */
[----:B------:R-:W-:-:S03]  /*0f90*/  ISETP.GT.U32.AND P2, PT, R6, -0x1, PT ;  /* 0xffffffff0600780c */ /* 0x000fc60003f44070 */
[----:B------:R-:W-:Y:S01]  /*0fa0*/  IMAD.X R7, RZ, RZ, R7, P1 ;  /* 0x000000ffff077224 */ /* 0x000fe200008e0607 */
[----:B------:R-:W-:-:S04]  /*0fb0*/  ISETP.GT.AND.EX P0, PT, R4, -0x1, PT, P2 ;  /* 0xffffffff0400780c */ /* 0x000fc80003f04320 */
[----:B------:R-:W-:Y:S02]  /*0fc0*/  SEL R7, R4, R7, P0 ;  /* 0x0000000704077207 */ /* 0x000fe40000000000 */
[----:B------:R-:W-:Y:S02]  /*0fd0*/  SEL R15, R6, R13, P0 ;  /* 0x0000000d060f7207 */ /* 0x000fe40000000000 */
[----:B------:R-:W-:Y:S02]  /*0fe0*/  ISETP.NE.U32.AND P1, PT, R7, RZ, PT ;  /* 0x000000ff0700720c */ /* 0x000fe40003f25070 */
[----:B------:R-:W-:Y:S02]  /*0ff0*/  SEL R9, R14, R9, P0 ;  /* 0x000000090e097207 */ /* 0x000fe40000000000 */
[----:B------:R-:W-:Y:S01]  /*1000*/  SEL R12, R15, R7, !P1 ;  /* 0x000000070f0c7207 */ /* 0x000fe20004800000 */
[----:B------:R-:W-:-:S05]  /*1010*/  @!P0 IMAD.MOV R8, RZ, RZ, -R8 ;  /* 0x000000ffff088224 */ /* 0x000fca00078e0a08 */
[----:B------:R-:W0:Y:S02]  /*1020*/  FLO.U32 R12, R12 ;  /* 0x0000000c000c7300 */ /* 0x000e2400000e0000 */
[C---:B0-----:R-:W-:Y:S02]  /*1030*/  IADD3 R13, PT, PT, -R12.reuse, 0x1f, RZ ;  /* 0x0000001f0c0d7810 */ /* 0x041fe40007ffe1ff */
[----:B------:R-:W-:-:S03]  /*1040*/  IADD3 R6, PT, PT, -R12, 0x3f, RZ ;  /* 0x0000003f0c067810 */ /* 0x000fc60007ffe1ff */
[----:B------:R-:W-:-:S05]  /*1050*/  @P1 IMAD.MOV R6, RZ, RZ, R13 ;  /* 0x000000ffff061224 */ /* 0x000fca00078e020d */
[----:B------:R-:W-:-:S13]  /*1060*/  ISETP.NE.AND P1, PT, R6, RZ, PT ;  /* 0x000000ff0600720c */ /* 0x000fda0003f25270 */
[----:B------:R-:W-:Y:S05]  /*1070*/  @!P1 BRA `(.L_x_14) ;  /* 0x0000000000289947 */ /* 0x000fea0003800000 */
[--C-:B------:R-:W-:Y:S02]  /*1080*/  SHF.R.U64 R12, R8, 0x1, R9.reuse ;  /* 0x00000001080c7819 */ /* 0x100fe40000001209 */
[C---:B------:R-:W-:Y:S02]  /*1090*/  LOP3.LUT R8, R6.reuse, 0x3f, RZ, 0xc0, !PT ;  /* 0x0000003f06087812 */ /* 0x040fe400078ec0ff */
[----:B------:R-:W-:Y:S02]  /*10a0*/  SHF.R.U32.HI R14, RZ, 0x1, R9 ;  /* 0x00000001ff0e7819 */ /* 0x000fe40000011609 */
[----:B------:R-:W-:Y:S02]  /*10b0*/  LOP3.LUT R9, R6, 0x3f, RZ, 0xc, !PT ;  /* 0x0000003f06097812 */ /* 0x000fe400078e0cff */
[CC--:B------:R-:W-:Y:S02]  /*10c0*/  SHF.L.U64.HI R18, R15.reuse, R8.reuse, R7 ;  /* 0x000000080f127219 */ /* 0x0c0fe40000010207 */
[----:B------:R-:W-:-:S02]  /*10d0*/  SHF.L.U32 R8, R15, R8, RZ ;  /* 0x000000080f087219 */ /* 0x000fc400000006ff */
[-CC-:B------:R-:W-:Y:S02]  /*10e0*/  SHF.R.U64 R7, R12, R9.reuse, R14.reuse ;  /* 0x000000090c077219 */ /* 0x180fe4000000120e */
[----:B------:R-:W-:Y:S02]  /*10f0*/  SHF.R.U32.HI R9, RZ, R9, R14 ;  /* 0x00000009ff097219 */ /* 0x000fe4000001160e */
[----:B------:R-:W-:Y:S02]  /*1100*/  LOP3.LUT R15, R8, R7, RZ, 0xfc, !PT ;  /* 0x00000007080f7212 */ /* 0x000fe400078efcff */
[----:B------:R-:W-:-:S07]  /*1110*/  LOP3.LUT R7, R18, R9, RZ, 0xfc, !PT ;  /* 0x0000000912077212 */ /* 0x000fce00078efcff */
.L_x_14:
[----:B------:R-:W-:Y:S05]  /*1120*/  BSYNC.RECONVERGENT B2 ;  /* 0x0000000000027941 */ /* 0x000fea0003800200 */
.L_x_13:
[----:B------:R-:W-:Y:S01]  /*1130*/  IMAD.WIDE.U32 R12, R15, 0x2168c235, RZ ;  /* 0x2168c2350f0c7825 */ /* 0x000fe200078e00ff */
[----:B------:R-:W-:-:S03]  /*1140*/  SHF.R.U32.HI R5, RZ, 0x1e, R5 ;  /* 0x0000001eff057819 */ /* 0x000fc60000011605 */
[----:B------:R-:W-:Y:S01]  /*1150*/  IMAD.MOV.U32 R8, RZ, RZ, R13 ;  /* 0x000000ffff087224 */ /* 0x000fe200078e000d */
[----:B------:R-:W-:Y:S01]  /*1160*/  IADD3 RZ, P1, PT, R12, R12, RZ ;  /* 0x0000000c0cff7210 */ /* 0x000fe20007f3e0ff */
[----:B------:R-:W-:Y:S01]  /*1170*/  IMAD.MOV.U32 R9, RZ, RZ, RZ ;  /* 0x000000ffff097224 */ /* 0x000fe200078e00ff */
[----:B------:R-:W-:Y:S01]  /*1180*/  LEA.HI R5, R4, R5, RZ, 0x1 ;  /* 0x0000000504057211 */ /* 0x000fe200078f08ff */
[----:B------:R-:W-:-:S04]  /*1190*/  IMAD.HI.U32 R13, R7, -0x36f0255e, RZ ;  /* 0xc90fdaa2070d7827 */ /* 0x000fc800078e00ff */
[----:B------:R-:W-:-:S04]  /*11a0*/  IMAD.WIDE.U32 R8, R15, -0x36f0255e, R8 ;  /* 0xc90fdaa20f087825 */ /* 0x000fc800078e0008 */
[C---:B------:R-:W-:Y:S02]  /*11b0*/  IMAD R15, R7.reuse, -0x36f0255e, RZ ;  /* 0xc90fdaa2070f7824 */ /* 0x040fe400078e02ff */
[----:B------:R-:W-:-:S04]  /*11c0*/  IMAD.WIDE.U32 R8, P2, R7, 0x2168c235, R8 ;  /* 0x2168c23507087825 */ /* 0x000fc80007840008 */
[----:B------:R-:W-:Y:S01]  /*11d0*/  IMAD.X R7, RZ, RZ, R13, P2 ;  /* 0x000000ffff077224 */ /* 0x000fe200010e060d */
[----:B------:R-:W-:Y:S02]  /*11e0*/  IADD3 R9, P2, PT, R15, R9, RZ ;  /* 0x000000090f097210 */ /* 0x000fe40007f5e0ff */
[----:B------:R-:W-:Y:S02]  /*11f0*/  IADD3.X RZ, P1, PT, R8, R8, RZ, P1, !PT ;  /* 0x0000000808ff7210 */ /* 0x000fe40000f3e4ff */
[C---:B------:R-:W-:Y:S01]  /*1200*/  ISETP.GT.U32.AND P3, PT, R9.reuse, RZ, PT ;  /* 0x000000ff0900720c */ /* 0x040fe20003f64070 */
[----:B------:R-:W-:Y:S01]  /*1210*/  IMAD.X R7, RZ, RZ, R7, P2 ;  /* 0x000000ffff077224 */ /* 0x000fe200010e0607 */
[----:B------:R-:W-:-:S04]  /*1220*/  IADD3.X R8, P2, PT, R9, R9, RZ, P1, !PT ;  /* 0x0000000909087210 */ /* 0x000fc80000f5e4ff */
[C---:B------:R-:W-:Y:S01]  /*1230*/  ISETP.GT.AND.EX P1, PT, R7.reuse, RZ, PT, P3 ;  /* 0x000000ff0700720c */ /* 0x040fe20003f24330 */
[----:B------:R-:W-:-:S03]  /*1240*/  IMAD.X R12, R7, 0x1, R7, P2 ;  /* 0x00000001070c7824 */ /* 0x000fc600010e0607 */
[----:B------:R-:W-:Y:S02]  /*1250*/  SEL R8, R8, R9, P1 ;  /* 0x0000000908087207 */ /* 0x000fe40000800000 */
[----:B------:R-:W-:Y:S02]  /*1260*/  SEL R7, R12, R7, P1 ;  /* 0x000000070c077207 */ /* 0x000fe40000800000 */
[----:B------:R-:W-:Y:S02]  /*1270*/  IADD3 R8, P2, PT, R8, 0x1, RZ ;  /* 0x0000000108087810 */ /* 0x000fe40007f5e0ff */
[----:B------:R-:W-:Y:S02]  /*1280*/  SEL R9, RZ, 0xffffffff, !P1 ;  /* 0xffffffffff097807 */ /* 0x000fe40004800000 */
[----:B------:R-:W-:Y:S01]  /*1290*/  LOP3.LUT P1, R3, R3, 0x80000000, RZ, 0xc0, !PT ;  /* 0x8000000003037812 */ /* 0x000fe2000782c0ff */
[----:B------:R-:W-:Y:S02]  /*12a0*/  IMAD.X R7, RZ, RZ, R7, P2 ;  /* 0x000000ffff077224 */ /* 0x000fe400010e0607 */
[----:B------:R-:W-:Y:S01]  /*12b0*/  IMAD.IADD R6, R9, 0x1, -R6 ;  /* 0x0000000109067824 */ /* 0x000fe200078e0a06 */
[----:B------:R-:W-:-:S02]  /*12c0*/  @!P0 LOP3.LUT R3, R3, 0x80000000, RZ, 0x3c, !PT ;  /* 0x8000000003038812 */ /* 0x000fc400078e3cff */
[----:B------:R-:W-:Y:S01]  /*12d0*/  SHF.R.U64 R8, R8, 0xa, R7 ;  /* 0x0000000a08087819 */ /* 0x000fe20000001207 */
[----:B------:R-:W-:-:S03]  /*12e0*/  IMAD.SHL.U32 R6, R6, 0x100000, RZ ;  /* 0x0010000006067824 */ /* 0x000fc600078e00ff */
[----:B------:R-:W-:-:S03]  /*12f0*/  IADD3 R8, P2, PT, R8, 0x1, RZ ;  /* 0x0000000108087810 */ /* 0x000fc60007f5e0ff */
[----:B------:R-:W-:Y:S01]  /*1300*/  @P1 IMAD.MOV R5, RZ, RZ, -R5 ;  /* 0x000000ffff051224 */ /* 0x000fe200078e0a05 */
[----:B------:R-:W-:-:S04]  /*1310*/  LEA.HI.X R7, R7, RZ, RZ, 0x16, P2 ;  /* 0x000000ff07077211 */ /* 0x000fc800010fb4ff */
[--C-:B------:R-:W-:Y:S02]  /*1320*/  SHF.R.U64 R8, R8, 0x1, R7.reuse ;  /* 0x0000000108087819 */ /* 0x100fe40000001207 */
[----:B------:R-:W-:Y:S02]  /*1330*/  SHF.R.U32.HI R7, RZ, 0x1, R7 ;  /* 0x00000001ff077819 */ /* 0x000fe40000011607 */
[----:B------:R-:W-:-:S04]  /*1340*/  IADD3 R8, P2, P3, RZ, RZ, R8 ;  /* 0x000000ffff087210 */ /* 0x000fc80007b5e008 */
[----:B------:R-:W-:-:S04]  /*1350*/  IADD3.X R4, PT, PT, R6, 0x3fe00000, R7, P2, P3 ;  /* 0x3fe0000006047810 */ /* 0x000fc800017e6407 */
[----:B------:R-:W-:-:S07]  /*1360*/  LOP3.LUT R9, R4, R3, RZ, 0xfc, !PT ;  /* 0x0000000304097212 */ /* 0x000fce00078efcff */
.L_x_8:
[----:B------:R-:W-:Y:S02]  /*1370*/  IMAD.MOV.U32 R3, RZ, RZ, R5 ;  /* 0x000000ffff037224 */ /* 0x000fe400078e0005 */
[----:B------:R-:W-:Y:S02]  /*1380*/  IMAD.MOV.U32 R4, RZ, RZ, R0 ;  /* 0x000000ffff047224 */ /* 0x000fe400078e0000 */
[----:B------:R-:W-:-:S04]  /*1390*/  IMAD.MOV.U32 R5, RZ, RZ, 0x0 ;  /* 0x00000000ff057424 */ /* 0x000fc800078e00ff */
[----:B------:R-:W-:Y:S05]  /*13a0*/  RET.REL.NODEC R4 `(convolve) ;  /* 0xffffffec04147950 */ /* 0x000fea0003c3ffff */
.L_x_15:
[----:B------:R-:W-:-:S00]  /*13b0*/  BRA `(.L_x_15) ;  /* 0xfffffffc00fc7947 */ /* 0x000fc0000383ffff */
[----:B------:R-:W-:-:S00]  /*13c0*/  NOP ;  /* 0x0000000000007918 */ /* 0x000fc00000000000 */
        /* <DEDUP_REMOVED lines=11> */
.L_x_45:


//--------------------- .text.typecast_out        --------------------------
	.section	.text.typecast_out,"ax",@progbits
	.align	128
        .global         typecast_out
        .type           typecast_out,@function
        .size           typecast_out,(.L_x_46 - typecast_out)
        .other          typecast_out,@"STO_CUDA_ENTRY STV_DEFAULT"
typecast_out:
.text.typecast_out:
[----:B------:R-:W-:Y:S01]  /*0000*/  LDC R1, c[0x0][0x37c] ;  /* 0x0000df00ff017b82 */ /* 0x000fe20000000800 */
[----:B------:R-:W0:Y:S07]  /*0010*/  S2R R4, SR_TID.X ;  /* 0x0000000000047919 */ /* 0x000e2e0000002100 */
[----:B------:R-:W0:Y:S08]  /*0020*/  S2UR UR4, SR_CTAID.X ;  /* 0x00000000000479c3 */ /* 0x000e300000002500 */
[----:B------:R-:W0:Y:S08]  /*0030*/  LDC R3, c[0x0][0x360] ;  /* 0x0000d800ff037b82 */ /* 0x000e300000000800 */
[----:B------:R-:W1:Y:S01]  /*0040*/  LDC R5, c[0x0][0x394] ;  /* 0x0000e500ff057b82 */ /* 0x000e620000000800 */
[----:B0-----:R-:W-:-:S05]  /*0050*/  IMAD R4, R3, UR4, R4 ;  /* 0x0000000403047c24 */ /* 0x001fca000f8e0204 */
[----:B-1----:R-:W-:-:S13]  /*0060*/  ISETP.GE.AND P0, PT, R4, R5, PT ;  /* 0x000000050400720c */ /* 0x002fda0003f06270 */
[----:B------:R-:W-:Y:S05]  /*0070*/  @P0 EXIT ;  /* 0x000000000000094d */ /* 0x000fea0003800000 */
[----:B------:R-:W0:Y:S01]  /*0080*/  LDC.64 R2, c[0x0][0x388] ;  /* 0x0000e200ff027b82 */ /* 0x000e220000000a00 */
[----:B------:R-:W1:Y:S01]  /*0090*/  LDCU.64 UR4, c[0x0][0x358] ;  /* 0x00006b00ff0477ac */ /* 0x000e620008000a00 */
[----:B------:R-:W-:Y:S01]  /*00a0*/  LEA.HI R5, R5, R5, RZ, 0x1 ;  /* 0x0000000505057211 */ /* 0x000fe200078f08ff */
[----:B------:R-:W2:Y:S03]  /*00b0*/  LDCU UR6, c[0x0][0x390] ;  /* 0x00007200ff0677ac */ /* 0x000ea60008000800 */
[----:B------:R-:W-:-:S05]  /*00c0*/  LEA.HI.SX32 R5, R5, R4, 0x1f ;  /* 0x0000000405057211 */ /* 0x000fca00078ffaff */
[----:B0-----:R-:W-:-:S06]  /*00d0*/  IMAD.WIDE R2, R5, 0x8, R2 ;  /* 0x0000000805027825 */ /* 0x001fcc00078e0202 */
[----:B-1----:R-:W3:Y:S01]  /*00e0*/  LDG.E.64 R2, desc[UR4][R2.64] ;  /* 0x0000000402027981 */ /* 0x002ee2000c1e1b00 */
[----:B--2---:R-:W-:Y:S01]  /*00f0*/  I2FP.F32.S32 R5, UR6 ;  /* 0x0000000600057c45 */ /* 0x004fe20008201400 */
[----:B------:R-:W-:Y:S03]  /*0100*/  BSSY.RECONVERGENT B0, `(.L_x_16) ;  /* 0x000000c000007945 */ /* 0x000fe60003800200 */
[----:B------:R-:W0:Y:S02]  /*0110*/  MUFU.RCP R0, R5 ;  /* 0x0000000500007308 */ /* 0x000e240000001000 */
[----:B0-----:R-:W-:-:S04]  /*0120*/  FFMA R7, -R5, R0, 1 ;  /* 0x3f80000005077423 */ /* 0x001fc80000000100 */
[----:B------:R-:W-:Y:S02]  /*0130*/  FFMA R7, R0, R7, R0 ;  /* 0x0000000700077223 */ /* 0x000fe40000000000 */
[----:B---3--:R-:W0:Y:S02]  /*0140*/  FCHK P0, R2, R5 ;  /* 0x0000000502007302 */ /* 0x008e240000000000 */
[----:B------:R-:W-:-:S04]  /*0150*/  FFMA R6, R2, R7, RZ ;  /* 0x0000000702067223 */ /* 0x000fc800000000ff */
[----:B------:R-:W-:-:S04]  /*0160*/  FFMA R0, -R5, R6, R2 ;  /* 0x0000000605007223 */ /* 0x000fc80000000102 */
[----:B------:R-:W-:Y:S01]  /*0170*/  FFMA R6, R7, R0, R6 ;  /* 0x0000000007067223 */ /* 0x000fe20000000006 */
[----:B0-----:R-:W-:Y:S06]  /*0180*/  @!P0 BRA `(.L_x_17) ;  /* 0x00000000000c8947 */ /* 0x001fec0003800000 */
[----:B------:R-:W-:-:S07]  /*0190*/  MOV R8, 0x1b0 ;  /* 0x000001b000087802 */ /* 0x000fce0000000f00 */
[----:B------:R-:W-:Y:S05]  /*01a0*/  CALL.REL.NOINC `($__internal_0_$__cuda_sm3x_div_rn_noftz_f32_slowpath) ;  /* 0x0000000000547944 */ /* 0x000fea0003c00000 */
[----:B------:R-:W-:-:S07]  /*01b0*/  IMAD.MOV.U32 R6, RZ, RZ, R0 ;  /* 0x000000ffff067224 */ /* 0x000fce00078e0000 */
.L_x_17:
[----:B------:R-:W-:Y:S05]  /*01c0*/  BSYNC.RECONVERGENT B0 ;  /* 0x0000000000007941 */ /* 0x000fea0003800200 */
.L_x_16:
[----:B------:R-:W0:Y:S01]  /*01d0*/  MUFU.RCP R0, R5 ;  /* 0x0000000500007308 */ /* 0x000e220000001000 */
[----:B------:R-:W-:Y:S07]  /*01e0*/  BSSY.RECONVERGENT B0, `(.L_x_18) ;  /* 0x000000b000007945 */ /* 0x000fee0003800200 */
[----:B------:R-:W1:Y:S01]  /*01f0*/  FCHK P0, R3, R5 ;  /* 0x0000000503007302 */ /* 0x000e620000000000 */
[----:B0-----:R-:W-:-:S04]  /*0200*/  FFMA R7, -R5, R0, 1 ;  /* 0x3f80000005077423 */ /* 0x001fc80000000100 */
[----:B------:R-:W-:-:S04]  /*0210*/  FFMA R9, R0, R7, R0 ;  /* 0x0000000700097223 */ /* 0x000fc80000000000 */
[----:B------:R-:W-:-:S04]  /*0220*/  FFMA R0, R3, R9, RZ ;  /* 0x0000000903007223 */ /* 0x000fc800000000ff */
[----:B------:R-:W-:-:S04]  /*0230*/  FFMA R7, -R5, R0, R3 ;  /* 0x0000000005077223 */ /* 0x000fc80000000103 */
[----:B------:R-:W-:Y:S01]  /*0240*/  FFMA R0, R9, R7, R0 ;  /* 0x0000000709007223 */ /* 0x000fe20000000000 */
[----:B-1----:R-:W-:Y:S06]  /*0250*/  @!P0 BRA `(.L_x_19) ;  /* 0x00000000000c8947 */ /* 0x002fec0003800000 */
[----:B------:R-:W-:Y:S01]  /*0260*/  IMAD.MOV.U32 R2, RZ, RZ, R3 ;  /* 0x000000ffff027224 */ /* 0x000fe200078e0003 */
[----:B------:R-:W-:-:S07]  /*0270*/  MOV R8, 0x290 ;  /* 0x0000029000087802 */ /* 0x000fce0000000f00 */
[----:B------:R-:W-:Y:S05]  /*0280*/  CALL.REL.NOINC `($__internal_0_$__cuda_sm3x_div_rn_noftz_f32_slowpath) ;  /* 0x00000000001c7944 */ /* 0x000fea0003c00000 */
.L_x_19:
[----:B------:R-:W-:Y:S05]  /*0290*/  BSYNC.RECONVERGENT B0 ;  /* 0x0000000000007941 */ /* 0x000fea0003800200 */
.L_x_18:
[----:B------:R-:W0:Y:S01]  /*02a0*/  LDC.64 R2, c[0x0][0x380] ;  /* 0x0000e000ff027b82 */ /* 0x000e220000000a00 */
[----:B------:R-:W-:-:S04]  /*02b0*/  FMUL R5, R0, R0 ;  /* 0x0000000000057220 */ /* 0x000fc80000400000 */
[----:B------:R-:W-:Y:S01]  /*02c0*/  FFMA R7, R6, R6, R5 ;  /* 0x0000000606077223 */ /* 0x000fe20000000005 */
[----:B0-----:R-:W-:-:S05]  /*02d0*/  IMAD.WIDE R4, R4, 0x4, R2 ;  /* 0x0000000404047825 */ /* 0x001fca00078e0202 */
[----:B------:R-:W-:Y:S01]  /*02e0*/  STG.E desc[UR4][R4.64], R7 ;  /* 0x0000000704007986 */ /* 0x000fe2000c101904 */
[----:B------:R-:W-:Y:S05]  /*02f0*/  EXIT ;  /* 0x000000000000794d */ /* 0x000fea0003800000 */
        .weak           $__internal_0_$__cuda_sm3x_div_rn_noftz_f32_slowpath
        .type           $__internal_0_$__cuda_sm3x_div_rn_noftz_f32_slowpath,@function
        .size           $__internal_0_$__cuda_sm3x_div_rn_noftz_f32_slowpath,(.L_x_46 - $__internal_0_$__cuda_sm3x_div_rn_noftz_f32_slowpath)
$__internal_0_$__cuda_sm3x_div_rn_noftz_f32_slowpath:
[--C-:B------:R-:W-:Y:S01]  /*0300*/  SHF.R.U32.HI R7, RZ, 0x17, R5.reuse ;  /* 0x00000017ff077819 */ /* 0x100fe20000011605 */
[----:B------:R-:W-:Y:S01]  /*0310*/  BSSY.RECONVERGENT B1, `(.L_x_20) ;  /* 0x0000063000017945 */ /* 0x000fe20003800200 */
[----:B------:R-:W-:Y:S02]  /*0320*/  SHF.R.U32.HI R0, RZ, 0x17, R2 ;  /* 0x00000017ff007819 */ /* 0x000fe40000011602 */
[----:B------:R-:W-:Y:S01]  /*0330*/  LOP3.LUT R14, R7, 0xff, RZ, 0xc0, !PT ;  /* 0x000000ff070e7812 */ /* 0x000fe200078ec0ff */
[----:B------:R-:W-:Y:S01]  /*0340*/  IMAD.MOV.U32 R7, RZ, RZ, R5 ;  /* 0x000000ffff077224 */ /* 0x000fe200078e0005 */
[----:B------:R-:W-:-:S03]  /*0350*/  LOP3.LUT R12, R0, 0xff, RZ, 0xc0, !PT ;  /* 0x000000ff000c7812 */ /* 0x000fc600078ec0ff */
[----:B------:R-:W-:Y:S02]  /*0360*/  VIADD R10, R14, 0xffffffff ;  /* 0xffffffff0e0a7836 */ /* 0x000fe40000000000 */
[----:B------:R-:W-:-:S03]  /*0370*/  VIADD R0, R12, 0xffffffff ;  /* 0xffffffff0c007836 */ /* 0x000fc60000000000 */
[----:B------:R-:W-:-:S04]  /*0380*/  ISETP.GT.U32.AND P0, PT, R10, 0xfd, PT ;  /* 0x000000fd0a00780c */ /* 0x000fc80003f04070 */
[----:B------:R-:W-:-:S13]  /*0390*/  ISETP.GT.U32.OR P0, PT, R0, 0xfd, P0 ;  /* 0x000000fd0000780c */ /* 0x000fda0000704470 */
[----:B------:R-:W-:Y:S01]  /*03a0*/  @!P0 IMAD.MOV.U32 R9, RZ, RZ, RZ ;  /* 0x000000ffff098224 */ /* 0x000fe200078e00ff */
[----:B------:R-:W-:Y:S06]  /*03b0*/  @!P0 BRA `(.L_x_21) ;  /* 0x00000000005c8947 */ /* 0x000fec0003800000 */
[----:B------:R-:W-:Y:S02]  /*03c0*/  FSETP.GTU.FTZ.AND P0, PT, |R2|, +INF , PT ;  /* 0x7f8000000200780b */ /* 0x000fe40003f1c200 */
[----:B------:R-:W-:-:S04]  /*03d0*/  FSETP.GTU.FTZ.AND P1, PT, |R5|, +INF , PT ;  /* 0x7f8000000500780b */ /* 0x000fc80003f3c200 */
[----:B------:R-:W-:-:S13]  /*03e0*/  PLOP3.LUT P0, PT, P0, P1, PT, 0xf8, 0x8f ;  /* 0x00000000008f781c */ /* 0x000fda0000703f70 */
[----:B------:R-:W-:Y:S05]  /*03f0*/  @P0 BRA `(.L_x_22) ;  /* 0x00000004004c0947 */ /* 0x000fea0003800000 */
[----:B------:R-:W-:-:S13]  /*0400*/  LOP3.LUT P0, RZ, R7, 0x7fffffff, R2, 0xc8, !PT ;  /* 0x7fffffff07ff7812 */ /* 0x000fda000780c802 */
[----:B------:R-:W-:Y:S05]  /*0410*/  @!P0 BRA `(.L_x_23) ;  /* 0x00000004003c8947 */ /* 0x000fea0003800000 */
[C---:B------:R-:W-:Y:S02]  /*0420*/  FSETP.NEU.FTZ.AND P2, PT, |R2|.reuse, +INF , PT ;  /* 0x7f8000000200780b */ /* 0x040fe40003f5d200 */
[----:B------:R-:W-:Y:S02]  /*0430*/  FSETP.NEU.FTZ.AND P1, PT, |R5|, +INF , PT ;  /* 0x7f8000000500780b */ /* 0x000fe40003f3d200 */
[----:B------:R-:W-:-:S11]  /*0440*/  FSETP.NEU.FTZ.AND P0, PT, |R2|, +INF , PT ;  /* 0x7f8000000200780b */ /* 0x000fd60003f1d200 */
[----:B------:R-:W-:Y:S05]  /*0450*/  @!P1 BRA !P2, `(.L_x_23) ;  /* 0x00000004002c9947 */ /* 0x000fea0005000000 */
[----:B------:R-:W-:-:S04]  /*0460*/  LOP3.LUT P2, RZ, R2, 0x7fffffff, RZ, 0xc0, !PT ;  /* 0x7fffffff02ff7812 */ /* 0x000fc8000784c0ff */
[----:B------:R-:W-:-:S13]  /*0470*/  PLOP3.LUT P1, PT, P1, P2, PT, 0x2f, 0xf2 ;  /* 0x0000000000f2781c */ /* 0x000fda0000f24577 */
[----:B------:R-:W-:Y:S05]  /*0480*/  @P1 BRA `(.L_x_24) ;  /* 0x0000000400181947 */ /* 0x000fea0003800000 */
[----:B------:R-:W-:-:S04]  /*0490*/  LOP3.LUT P1, RZ, R7, 0x7fffffff, RZ, 0xc0, !PT ;  /* 0x7fffffff07ff7812 */ /* 0x000fc8000782c0ff */
[----:B------:R-:W-:-:S13]  /*04a0*/  PLOP3.LUT P0, PT, P0, P1, PT, 0x2f, 0xf2 ;  /* 0x0000000000f2781c */ /* 0x000fda0000702577 */
[----:B------:R-:W-:Y:S05]  /*04b0*/  @P0 BRA `(.L_x_25) ;  /* 0x0000000400000947 */ /* 0x000fea0003800000 */
[----:B------:R-:W-:Y:S02]  /*04c0*/  ISETP.GE.AND P0, PT, R0, RZ, PT ;  /* 0x000000ff0000720c */ /* 0x000fe40003f06270 */
[----:B------:R-:W-:-:S11]  /*04d0*/  ISETP.GE.AND P1, PT, R10, RZ, PT ;  /* 0x000000ff0a00720c */ /* 0x000fd60003f26270 */
[----:B------:R-:W-:Y:S02]  /*04e0*/  @P0 IMAD.MOV.U32 R9, RZ, RZ, RZ ;  /* 0x000000ffff090224 */ /* 0x000fe400078e00ff */
[----:B------:R-:W-:Y:S01]  /*04f0*/  @!P0 FFMA R2, R2, 1.84467440737095516160e+19, RZ ;  /* 0x5f80000002028823 */ /* 0x000fe200000000ff */
[----:B------:R-:W-:Y:S02]  /*0500*/  @!P0 IMAD.MOV.U32 R9, RZ, RZ, -0x40 ;  /* 0xffffffc0ff098424 */ /* 0x000fe400078e00ff */
[----:B------:R-:W-:Y:S02]  /*0510*/  @!P1 FFMA R7, R5, 1.84467440737095516160e+19, RZ ;  /* 0x5f80000005079823 */ /* 0x000fe400000000ff */
[----:B------:R-:W-:-:S07]  /*0520*/  @!P1 VIADD R9, R9, 0x40 ;  /* 0x0000004009099836 */ /* 0x000fce0000000000 */
.L_x_21:
[----:B------:R-:W-:Y:S01]  /*0530*/  LEA R0, R14, 0xc0800000, 0x17 ;  /* 0xc08000000e007811 */ /* 0x000fe200078eb8ff */
[----:B------:R-:W-:Y:S04]  /*0540*/  BSSY.RECONVERGENT B2, `(.L_x_26) ;  /* 0x0000036000027945 */ /* 0x000fe80003800200 */
[----:B------:R-:W-:Y:S02]  /*0550*/  IMAD.IADD R10, R7, 0x1, -R0 ;  /* 0x00000001070a7824 */ /* 0x000fe400078e0a00 */
[----:B------:R-:W-:Y:S02]  /*0560*/  VIADD R7, R12, 0xffffff81 ;  /* 0xffffff810c077836 */ /* 0x000fe40000000000 */
[----:B------:R0:W1:Y:S01]  /*0570*/  MUFU.RCP R11, R10 ;  /* 0x0000000a000b7308 */ /* 0x0000620000001000 */
[----:B------:R-:W-:Y:S01]  /*0580*/  FADD.FTZ R13, -R10, -RZ ;  /* 0x800000ff0a0d7221 */ /* 0x000fe20000010100 */
[C---:B------:R-:W-:Y:S01]  /*0590*/  IMAD R0, R7.reuse, -0x800000, R2 ;  /* 0xff80000007007824 */ /* 0x040fe200078e0202 */
[----:B0-----:R-:W-:-:S05]  /*05a0*/  IADD3 R10, PT, PT, R7, 0x7f, -R14 ;  /* 0x0000007f070a7810 */ /* 0x001fca0007ffe80e */
[----:B------:R-:W-:Y:S02]  /*05b0*/  IMAD.IADD R9, R10, 0x1, R9 ;  /* 0x000000010a097824 */ /* 0x000fe400078e0209 */
[----:B-1----:R-:W-:-:S04]  /*05c0*/  FFMA R12, R11, R13, 1 ;  /* 0x3f8000000b0c7423 */ /* 0x002fc8000000000d */
[----:B------:R-:W-:-:S04]  /*05d0*/  FFMA R15, R11, R12, R11 ;  /* 0x0000000c0b0f7223 */ /* 0x000fc8000000000b */
[----:B------:R-:W-:-:S04]  /*05e0*/  FFMA R2, R0, R15, RZ ;  /* 0x0000000f00027223 */ /* 0x000fc800000000ff */
[----:B------:R-:W-:-:S04]  /*05f0*/  FFMA R11, R13, R2, R0 ;  /* 0x000000020d0b7223 */ /* 0x000fc80000000000 */
[----:B------:R-:W-:-:S04]  /*0600*/  FFMA R12, R15, R11, R2 ;  /* 0x0000000b0f0c7223 */ /* 0x000fc80000000002 */
[----:B------:R-:W-:-:S04]  /*0610*/  FFMA R13, R13, R12, R0 ;  /* 0x0000000c0d0d7223 */ /* 0x000fc80000000000 */
[----:B------:R-:W-:-:S05]  /*0620*/  FFMA R0, R15, R13, R12 ;  /* 0x0000000d0f007223 */ /* 0x000fca000000000c */
[----:B------:R-:W-:-:S04]  /*0630*/  SHF.R.U32.HI R2, RZ, 0x17, R0 ;  /* 0x00000017ff027819 */ /* 0x000fc80000011600 */
[----:B------:R-:W-:-:S05]  /*0640*/  LOP3.LUT R2, R2, 0xff, RZ, 0xc0, !PT ;  /* 0x000000ff02027812 */ /* 0x000fca00078ec0ff */
[----:B------:R-:W-:-:S04]  /*0650*/  IMAD.IADD R11, R2, 0x1, R9 ;  /* 0x00000001020b7824 */ /* 0x000fc800078e0209 */
[----:B------:R-:W-:-:S05]  /*0660*/  VIADD R2, R11, 0xffffffff ;  /* 0xffffffff0b027836 */ /* 0x000fca0000000000 */
[----:B------:R-:W-:-:S13]  /*0670*/  ISETP.GE.U32.AND P0, PT, R2, 0xfe, PT ;  /* 0x000000fe0200780c */ /* 0x000fda0003f06070 */
[----:B------:R-:W-:Y:S05]  /*0680*/  @!P0 BRA `(.L_x_27) ;  /* 0x0000000000808947 */ /* 0x000fea0003800000 */
[----:B------:R-:W-:-:S13]  /*0690*/  ISETP.GT.AND P0, PT, R11, 0xfe, PT ;  /* 0x000000fe0b00780c */ /* 0x000fda0003f04270 */
[----:B------:R-:W-:Y:S05]  /*06a0*/  @P0 BRA `(.L_x_28) ;  /* 0x00000000006c0947 */ /* 0x000fea0003800000 */
[----:B------:R-:W-:-:S13]  /*06b0*/  ISETP.GE.AND P0, PT, R11, 0x1, PT ;  /* 0x000000010b00780c */ /* 0x000fda0003f06270 */
[----:B------:R-:W-:Y:S05]  /*06c0*/  @P0 BRA `(.L_x_29) ;  /* 0x0000000000740947 */ /* 0x000fea0003800000 */
[----:B------:R-:W-:Y:S02]  /*06d0*/  ISETP.GE.AND P0, PT, R11, -0x18, PT ;  /* 0xffffffe80b00780c */ /* 0x000fe40003f06270 */
[----:B------:R-:W-:-:S11]  /*06e0*/  LOP3.LUT R0, R0, 0x80000000, RZ, 0xc0, !PT ;  /* 0x8000000000007812 */ /* 0x000fd600078ec0ff */
[----:B------:R-:W-:Y:S05]  /*06f0*/  @!P0 BRA `(.L_x_29) ;  /* 0x0000000000688947 */ /* 0x000fea0003800000 */
[-CC-:B------:R-:W-:Y:S01]  /*0700*/  FFMA.RZ R2, R15, R13.reuse, R12.reuse ;  /* 0x0000000d0f027223 */ /* 0x180fe2000000c00c */
[----:B------:R-:W-:Y:S02]  /*0710*/  VIADD R10, R11, 0x20 ;  /* 0x000000200b0a7836 */ /* 0x000fe40000000000 */
[-CC-:B------:R-:W-:Y:S01]  /*0720*/  FFMA.RM R7, R15, R13.reuse, R12.reuse ;  /* 0x0000000d0f077223 */ /* 0x180fe2000000400c */
[----:B------:R-:W-:Y:S02]  /*0730*/  ISETP.NE.AND P2, PT, R11, RZ, PT ;  /* 0x000000ff0b00720c */ /* 0x000fe40003f45270 */
[----:B------:R-:W-:Y:S01]  /*0740*/  LOP3.LUT R9, R2, 0x7fffff, RZ, 0xc0, !PT ;  /* 0x007fffff02097812 */ /* 0x000fe200078ec0ff */
[----:B------:R-:W-:Y:S01]  /*0750*/  FFMA.RP R2, R15, R13, R12 ;  /* 0x0000000d0f027223 */ /* 0x000fe2000000800c */
[----:B------:R-:W-:Y:S01]  /*0760*/  ISETP.NE.AND P1, PT, R11, RZ, PT ;  /* 0x000000ff0b00720c */ /* 0x000fe20003f25270 */
[----:B------:R-:W-:Y:S01]  /*0770*/  IMAD.MOV R11, RZ, RZ, -R11 ;  /* 0x000000ffff0b7224 */ /* 0x000fe200078e0a0b */
[----:B------:R-:W-:-:S02]  /*0780*/  LOP3.LUT R9, R9, 0x800000, RZ, 0xfc, !PT ;  /* 0x0080000009097812 */ /* 0x000fc400078efcff */
[----:B------:R-:W-:Y:S02]  /*0790*/  FSETP.NEU.FTZ.AND P0, PT, R2, R7, PT ;  /* 0x000000070200720b */ /* 0x000fe40003f1d000 */
[----:B------:R-:W-:Y:S02]  /*07a0*/  SHF.L.U32 R10, R9, R10, RZ ;  /* 0x0000000a090a7219 */ /* 0x000fe400000006ff */
[----:B------:R-:W-:Y:S02]  /*07b0*/  SEL R2, R11, RZ, P2 ;  /* 0x000000ff0b027207 */ /* 0x000fe40001000000 */
[----:B------:R-:W-:Y:S02]  /*07c0*/  ISETP.NE.AND P1, PT, R10, RZ, P1 ;  /* 0x000000ff0a00720c */ /* 0x000fe40000f25270 */
[----:B------:R-:W-:Y:S02]  /*07d0*/  SHF.R.U32.HI R2, RZ, R2, R9 ;  /* 0x00000002ff027219 */ /* 0x000fe40000011609 */
[----:B------:R-:W-:-:S02]  /*07e0*/  PLOP3.LUT P0, PT, P0, P1, PT, 0xf8, 0x8f ;  /* 0x00000000008f781c */ /* 0x000fc40000703f70 */
[----:B------:R-:W-:Y:S02]  /*07f0*/  SHF.R.U32.HI R10, RZ, 0x1, R2 ;  /* 0x00000001ff0a7819 */ /* 0x000fe40000011602 */
[----:B------:R-:W-:-:S04]  /*0800*/  SEL R7, RZ, 0x1, !P0 ;  /* 0x00000001ff077807 */ /* 0x000fc80004000000 */
[----:B------:R-:W-:-:S04]  /*0810*/  LOP3.LUT R7, R7, 0x1, R10, 0xf8, !PT ;  /* 0x0000000107077812 */ /* 0x000fc800078ef80a */
[----:B------:R-:W-:-:S05]  /*0820*/  LOP3.LUT R7, R7, R2, RZ, 0xc0, !PT ;  /* 0x0000000207077212 */ /* 0x000fca00078ec0ff */
[----:B------:R-:W-:-:S05]  /*0830*/  IMAD.IADD R7, R10, 0x1, R7 ;  /* 0x000000010a077824 */ /* 0x000fca00078e0207 */
[----:B------:R-:W-:Y:S01]  /*0840*/  LOP3.LUT R0, R7, R0, RZ, 0xfc, !PT ;  /* 0x0000000007007212 */ /* 0x000fe200078efcff */
[----:B------:R-:W-:Y:S06]  /*0850*/  BRA `(.L_x_29) ;  /* 0x0000000000107947 */ /* 0x000fec0003800000 */
.L_x_28:
[----:B------:R-:W-:-:S04]  /*0860*/  LOP3.LUT R0, R0, 0x80000000, RZ, 0xc0, !PT ;  /* 0x8000000000007812 */ /* 0x000fc800078ec0ff */
[----:B------:R-:W-:Y:S01]  /*0870*/  LOP3.LUT R0, R0, 0x7f800000, RZ, 0xfc, !PT ;  /* 0x7f80000000007812 */ /* 0x000fe200078efcff */
[----:B------:R-:W-:Y:S06]  /*0880*/  BRA `(.L_x_29) ;  /* 0x0000000000047947 */ /* 0x000fec0003800000 */
.L_x_27:
[----:B------:R-:W-:-:S07]  /*0890*/  IMAD R0, R9, 0x800000, R0 ;  /* 0x0080000009007824 */ /* 0x000fce00078e0200 */
.L_x_29:
[----:B------:R-:W-:Y:S05]  /*08a0*/  BSYNC.RECONVERGENT B2 ;  /* 0x0000000000027941 */ /* 0x000fea0003800200 */
.L_x_26:
[----:B------:R-:W-:Y:S05]  /*08b0*/  BRA `(.L_x_30) ;  /* 0x0000000000207947 */ /* 0x000fea0003800000 */
.L_x_25:
[----:B------:R-:W-:-:S04]  /*08c0*/  LOP3.LUT R0, R7, 0x80000000, R2, 0x48, !PT ;  /* 0x8000000007007812 */ /* 0x000fc800078e4802 */
[----:B------:R-:W-:Y:S01]  /*08d0*/  LOP3.LUT R0, R0, 0x7f800000, RZ, 0xfc, !PT ;  /* 0x7f80000000007812 */ /* 0x000fe200078efcff */
[----:B------:R-:W-:Y:S06]  /*08e0*/  BRA `(.L_x_30) ;  /* 0x0000000000147947 */ /* 0x000fec0003800000 */
.L_x_24:
[----:B------:R-:W-:Y:S01]  /*08f0*/  LOP3.LUT R0, R7, 0x80000000, R2, 0x48, !PT ;  /* 0x8000000007007812 */ /* 0x000fe200078e4802 */
[----:B------:R-:W-:Y:S06]  /*0900*/  BRA `(.L_x_30) ;  /* 0x00000000000c7947 */ /* 0x000fec0003800000 */
.L_x_23:
[----:B------:R-:W0:Y:S01]  /*0910*/  MUFU.RSQ R0, -QNAN ;  /* 0xffc0000000007908 */ /* 0x000e220000001400 */
[----:B------:R-:W-:Y:S05]  /*0920*/  BRA `(.L_x_30) ;  /* 0x0000000000047947 */ /* 0x000fea0003800000 */
.L_x_22:
[----:B------:R-:W-:-:S07]  /*0930*/  FADD.FTZ R0, R2, R5 ;  /* 0x0000000502007221 */ /* 0x000fce0000010000 */
.L_x_30:
[----:B------:R-:W-:Y:S05]  /*0940*/  BSYNC.RECONVERGENT B1 ;  /* 0x0000000000017941 */ /* 0x000fea0003800200 */
.L_x_20:
[----:B------:R-:W-:-:S04]  /*0950*/  IMAD.MOV.U32 R9, RZ, RZ, 0x0 ;  /* 0x00000000ff097424 */ /* 0x000fc800078e00ff */
[----:B0-----:R-:W-:Y:S05]  /*0960*/  RET.REL.NODEC R8 `(typecast_out) ;  /* 0xfffffff408a47950 */ /* 0x001fea0003c3ffff */
.L_x_31:
        /* <DEDUP_REMOVED lines=9> */
.L_x_46:


//--------------------- .text.typecast_in         --------------------------
	.section	.text.typecast_in,"ax",@progbits
	.align	128
        .global         typecast_in
        .type           typecast_in,@function
        .size           typecast_in,(.L_x_50 - typecast_in)
        .other          typecast_in,@"STO_CUDA_ENTRY STV_DEFAULT"
typecast_in:
.text.typecast_in:
[----:B------:R-:W-:Y:S01]  /*0000*/  LDC R1, c[0x0][0x37c] ;  /* 0x0000df00ff017b82 */ /* 0x000fe20000000800 */
[----:B------:R-:W0:Y:S07]  /*0010*/  S2R R0, SR_TID.X ;  /* 0x0000000000007919 */ /* 0x000e2e0000002100 */
[----:B------:R-:W0:Y:S01]  /*0020*/  S2UR UR4, SR_CTAID.X ;  /* 0x00000000000479c3 */ /* 0x000e220000002500 */
[----:B------:R-:W1:Y:S07]  /*0030*/  LDCU UR6, c[0x0][0x390] ;  /* 0x00007200ff0677ac */ /* 0x000e6e0008000800 */
[----:B------:R-:W0:Y:S02]  /*0040*/  LDC R3, c[0x0][0x360] ;  /* 0x0000d800ff037b82 */ /* 0x000e240000000800 */
[----:B0-----:R-:W-:-:S05]  /*0050*/  IMAD R0, R3, UR4, R0 ;  /* 0x0000000403007c24 */ /* 0x001fca000f8e0200 */
[----:B-1----:R-:W-:-:S13]  /*0060*/  ISETP.GE.AND P0, PT, R0, UR6, PT ;  /* 0x0000000600007c0c */ /* 0x002fda000bf06270 */
[----:B------:R-:W-:Y:S05]  /*0070*/  @P0 EXIT ;  /* 0x000000000000094d */ /* 0x000fea0003800000 */
[----:B------:R-:W0:Y:S01]  /*0080*/  LDCU.64 UR8, c[0x0][0x388] ;  /* 0x00007100ff0877ac */ /* 0x000e220008000a00 */
[----:B------:R-:W-:Y:S01]  /*0090*/  IMAD.SHL.U32 R3, R0, 0x2, RZ ;  /* 0x0000000200037824 */ /* 0x000fe200078e00ff */
[----:B------:R-:W1:Y:S01]  /*00a0*/  LDC.64 R4, c[0x0][0x380] ;  /* 0x0000e000ff047b82 */ /* 0x000e620000000a00 */
[----:B------:R-:W2:Y:S03]  /*00b0*/  LDCU.64 UR4, c[0x0][0x358] ;  /* 0x00006b00ff0477ac */ /* 0x000ea60008000a00 */
[----:B0-----:R-:W-:-:S04]  /*00c0*/  IADD3 R2, P0, PT, R3, UR8, RZ ;  /* 0x0000000803027c10 */ /* 0x001fc8000ff1e0ff */
[----:B------:R-:W-:-:S05]  /*00d0*/  LEA.HI.X.SX32 R3, R3, UR9, 0x1, P0 ;  /* 0x0000000903037c11 */ /* 0x000fca00080f0eff */
[----:B--2---:R-:W2:Y:S01]  /*00e0*/  LDG.E.S8 R6, desc[UR4][R2.64] ;  /* 0x0000000402067981 */ /* 0x004ea2000c1e1300 */
[----:B------:R-:W-:-:S05]  /*00f0*/  IADD3 R9, PT, PT, R0, UR6, RZ ;  /* 0x0000000600097c10 */ /* 0x000fca000fffe0ff */
[----:B-1----:R-:W-:Y:S01]  /*0100*/  IMAD.WIDE R4, R9, 0x8, R4 ;  /* 0x0000000809047825 */ /* 0x002fe200078e0204 */
[----:B--2---:R-:W0:Y:S04]  /*0110*/  I2F.S16 R7, R6 ;  /* 0x0000000600077306 */ /* 0x004e280000101400 */
[----:B0-----:R-:W-:Y:S04]  /*0120*/  STG.E desc[UR4][R4.64], R7 ;  /* 0x0000000704007986 */ /* 0x001fe8000c101904 */
[----:B------:R-:W2:Y:S02]  /*0130*/  LDG.E.S8 R0, desc[UR4][R2.64+0x1] ;  /* 0x0000010402007981 */ /* 0x000ea4000c1e1300 */
[----:B--2---:R-:W0:Y:S02]  /*0140*/  I2F.S16 R9, R0 ;  /* 0x0000000000097306 */ /* 0x004e240000101400 */
[----:B0-----:R-:W-:Y:S01]  /*0150*/  STG.E desc[UR4][R4.64+0x4], R9 ;  /* 0x0000040904007986 */ /* 0x001fe2000c101904 */
[----:B------:R-:W-:Y:S05]  /*0160*/  EXIT ;  /* 0x000000000000794d */ /* 0x000fea0003800000 */
.L_x_32:
        /* <DEDUP_REMOVED lines=9> */
.L_x_50:


//--------------------- .text.calPhaseKernel      --------------------------
	.section	.text.calPhaseKernel,"ax",@progbits
	.align	128
        .global         calPhaseKernel
        .type           calPhaseKernel,@function
        .size           calPhaseKernel,(.L_x_47 - calPhaseKernel)
        .other          calPhaseKernel,@"STO_CUDA_ENTRY STV_DEFAULT"
calPhaseKernel:
.text.calPhaseKernel:
[----:B------:R-:W-:Y:S08]  /*0000*/  LDC R1, c[0x0][0x37c] ;  /* 0x0000df00ff017b82 */ /* 0x000ff00000000800 */
[----:B------:R-:W0:Y:S01]  /*0010*/  LDC R7, c[0x0][0x38c] ;  /* 0x0000e300ff077b82 */ /* 0x000e220000000800 */
[----:B------:R-:W1:Y:S01]  /*0020*/  LDCU UR4, c[0x0][0x390] ;  /* 0x00007200ff0477ac */ /* 0x000e620008000800 */
[----:B------:R-:W2:Y:S01]  /*0030*/  S2R R4, SR_TID.X ;  /* 0x0000000000047919 */ /* 0x000ea20000002100 */
[----:B------:R-:W-:-:S05]  /*0040*/  IMAD.MOV.U32 R2, RZ, RZ, 0x1 ;  /* 0x00000001ff027424 */ /* 0x000fca00078e00ff */
[----:B------:R-:W2:Y:S01]  /*0050*/  LDC R11, c[0x0][0x360] ;  /* 0x0000d800ff0b7b82 */ /* 0x000ea20000000800 */
[----:B-1----:R-:W1:Y:S07]  /*0060*/  I2F.F64 R8, UR4 ;  /* 0x0000000400087d12 */ /* 0x002e6e0008201c00 */
[----:B------:R-:W2:Y:S01]  /*0070*/  S2UR UR4, SR_CTAID.X ;  /* 0x00000000000479c3 */ /* 0x000ea20000002500 */
[----:B0-----:R-:W-:-:S04]  /*0080*/  IABS R0, R7 ;  /* 0x0000000700007213 */ /* 0x001fc80000000000 */
[----:B------:R-:W0:Y:S08]  /*0090*/  I2F.RP R5, R0 ;  /* 0x0000000000057306 */ /* 0x000e300000209400 */
[----:B-1----:R-:W1:Y:S08]  /*00a0*/  MUFU.RCP64H R3, R9 ;  /* 0x0000000900037308 */ /* 0x002e700000001800 */
[----:B0-----:R-:W0:Y:S01]  /*00b0*/  MUFU.RCP R5, R5 ;  /* 0x0000000500057308 */ /* 0x001e220000001000 */
[----:B--2---:R-:W-:-:S05]  /*00c0*/  IMAD R4, R11, UR4, R4 ;  /* 0x000000040b047c24 */ /* 0x004fca000f8e0204 */
[----:B------:R-:W-:Y:S01]  /*00d0*/  IABS R6, R4 ;  /* 0x0000000400067213 */ /* 0x000fe20000000000 */
[----:B-1----:R-:W-:Y:S01]  /*00e0*/  DFMA R10, -R8, R2, 1 ;  /* 0x3ff00000080a742b */ /* 0x002fe20000000102 */
[----:B0-----:R-:W-:-:S07]  /*00f0*/  VIADD R12, R5, 0xffffffe ;  /* 0x0ffffffe050c7836 */ /* 0x001fce0000000000 */
[----:B------:R-:W-:Y:S01]  /*0100*/  DFMA R10, R10, R10, R10 ;  /* 0x0000000a0a0a722b */ /* 0x000fe2000000000a */
[----:B------:R0:W1:Y:S07]  /*0110*/  F2I.FTZ.U32.TRUNC.NTZ R13, R12 ;  /* 0x0000000c000d7305 */ /* 0x00006e000021f000 */
[----:B------:R-:W-:Y:S01]  /*0120*/  DFMA R10, R2, R10, R2 ;  /* 0x0000000a020a722b */ /* 0x000fe20000000002 */
[----:B0-----:R-:W-:-:S07]  /*0130*/  IMAD.MOV.U32 R12, RZ, RZ, RZ ;  /* 0x000000ffff0c7224 */ /* 0x001fce00078e00ff */
[----:B------:R-:W-:Y:S01]  /*0140*/  DFMA R2, -R8, R10, 1 ;  /* 0x3ff000000802742b */ /* 0x000fe2000000010a */
[----:B-1----:R-:W-:-:S04]  /*0150*/  IMAD.MOV R15, RZ, RZ, -R13 ;  /* 0x000000ffff0f7224 */ /* 0x002fc800078e0a0d */
[----:B------:R-:W-:Y:S02]  /*0160*/  IMAD R5, R15, R0, RZ ;  /* 0x000000000f057224 */ /* 0x000fe400078e02ff */
[----:B------:R-:W-:Y:S01]  /*0170*/  IMAD.MOV.U32 R15, RZ, RZ, R6 ;  /* 0x000000ffff0f7224 */ /* 0x000fe200078e0006 */
[----:B------:R-:W-:Y:S01]  /*0180*/  DFMA R2, R10, R2, R10 ;  /* 0x000000020a02722b */ /* 0x000fe2000000000a */
[----:B------:R-:W-:-:S06]  /*0190*/  IMAD.HI.U32 R12, R13, R5, R12 ;  /* 0x000000050d0c7227 */ /* 0x000fcc00078e000c */
[----:B------:R-:W-:Y:S01]  /*01a0*/  IMAD.HI.U32 R24, R12, R15, RZ ;  /* 0x0000000f0c187227 */ /* 0x000fe200078e00ff */
[----:B------:R-:W-:-:S03]  /*01b0*/  DMUL R10, R2, 16 ;  /* 0x40300000020a7828 */ /* 0x000fc60000000000 */
[----:B------:R-:W-:-:S04]  /*01c0*/  IMAD.MOV R5, RZ, RZ, -R24 ;  /* 0x000000ffff057224 */ /* 0x000fc800078e0a18 */
[----:B------:R-:W-:Y:S01]  /*01d0*/  IMAD R5, R0, R5, R15 ;  /* 0x0000000500057224 */ /* 0x000fe200078e020f */
[----:B------:R-:W-:-:S04]  /*01e0*/  DFMA R12, -R8, R10, 16 ;  /* 0x40300000080c742b */ /* 0x000fc8000000010a */
[----:B------:R-:W-:-:S04]  /*01f0*/  ISETP.GT.U32.AND P1, PT, R0, R5, PT ;  /* 0x000000050000720c */ /* 0x000fc80003f24070 */
[----:B------:R-:W-:-:S09]  /*0200*/  DFMA R2, R2, R12, R10 ;  /* 0x0000000c0202722b */ /* 0x000fd2000000000a */
[----:B------:R-:W-:Y:S02]  /*0210*/  @!P1 IMAD.IADD R5, R5, 0x1, -R0 ;  /* 0x0000000105059824 */ /* 0x000fe400078e0a00 */
[----:B------:R-:W-:Y:S01]  /*0220*/  @!P1 VIADD R24, R24, 0x1 ;  /* 0x0000000118189836 */ /* 0x000fe20000000000 */
[----:B------:R-:W-:Y:S02]  /*0230*/  ISETP.NE.AND P1, PT, R7, RZ, PT ;  /* 0x000000ff0700720c */ /* 0x000fe40003f25270 */
[----:B------:R-:W-:Y:S02]  /*0240*/  ISETP.GE.U32.AND P0, PT, R5, R0, PT ;  /* 0x000000000500720c */ /* 0x000fe40003f06070 */
[----:B------:R-:W-:-:S04]  /*0250*/  LOP3.LUT R0, R4, R7, RZ, 0x3c, !PT ;  /* 0x0000000704007212 */ /* 0x000fc800078e3cff */
[----:B------:R-:W-:Y:S01]  /*0260*/  ISETP.GE.AND P2, PT, R0, RZ, PT ;  /* 0x000000ff0000720c */ /* 0x000fe20003f46270 */
[----:B------:R-:W-:-:S06]  /*0270*/  FFMA R0, RZ, R9, R3 ;  /* 0x00000009ff007223 */ /* 0x000fcc0000000003 */
[----:B------:R-:W-:Y:S01]  /*0280*/  @P0 VIADD R24, R24, 0x1 ;  /* 0x0000000118180836 */ /* 0x000fe20000000000 */
[----:B------:R-:W-:-:S05]  /*0290*/  FSETP.GT.AND P0, PT, |R0|, 1.469367938527859385e-39, PT ;  /* 0x001000000000780b */ /* 0x000fca0003f04200 */
[----:B------:R-:W-:Y:S02]  /*02a0*/  @!P2 IADD3 R24, PT, PT, -R24, RZ, RZ ;  /* 0x000000ff1818a210 */ /* 0x000fe40007ffe1ff */
[----:B------:R-:W-:-:S05]  /*02b0*/  @!P1 LOP3.LUT R24, RZ, R7, RZ, 0x33, !PT ;  /* 0x00000007ff189212 */ /* 0x000fca00078e33ff */
[----:B------:R-:W-:-:S04]  /*02c0*/  IMAD.MOV R0, RZ, RZ, -R24 ;  /* 0x000000ffff007224 */ /* 0x000fc800078e0a18 */
[----:B------:R-:W-:Y:S01]  /*02d0*/  IMAD R7, R7, R0, R4 ;  /* 0x0000000007077224 */ /* 0x000fe200078e0204 */
[----:B------:R-:W-:Y:S06]  /*02e0*/  @P0 BRA `(.L_x_33) ;  /* 0x0000000000180947 */ /* 0x000fec0003800000 */
[----:B------:R-:W-:Y:S01]  /*02f0*/  IMAD.MOV.U32 R14, RZ, RZ, RZ ;  /* 0x000000ffff0e7224 */ /* 0x000fe200078e00ff */
[----:B------:R-:W-:Y:S01]  /*0300*/  MOV R0, 0x330 ;  /* 0x0000033000007802 */ /* 0x000fe20000000f00 */
[----:B------:R-:W-:-:S07]  /*0310*/  IMAD.MOV.U32 R15, RZ, RZ, 0x40300000 ;  /* 0x40300000ff0f7424 */ /* 0x000fce00078e00ff */
[----:B------:R-:W-:Y:S05]  /*0320*/  CALL.REL.NOINC `($__internal_1_$__cuda_sm20_div_rn_f64_full) ;  /* 0x00000004008c7944 */ /* 0x000fea0003c00000 */
[----:B------:R-:W-:Y:S02]  /*0330*/  IMAD.MOV.U32 R2, RZ, RZ, R6 ;  /* 0x000000ffff027224 */ /* 0x000fe400078e0006 */
[----:B------:R-:W-:-:S07]  /*0340*/  IMAD.MOV.U32 R3, RZ, RZ, R19 ;  /* 0x000000ffff037224 */ /* 0x000fce00078e0013 */
.L_x_33:
[----:B------:R-:W0:Y:S01]  /*0350*/  LDCU UR4, c[0x0][0x38c] ;  /* 0x00007180ff0477ac */ /* 0x000e220008000800 */
[----:B------:R-:W-:Y:S01]  /*0360*/  IMAD.MOV.U32 R8, RZ, RZ, 0x1 ;  /* 0x00000001ff087424 */ /* 0x000fe200078e00ff */
[----:B------:R-:W-:Y:S01]  /*0370*/  FSETP.GEU.AND P1, PT, |R3|, 6.5827683646048100446e-37, PT ;  /* 0x036000000300780b */ /* 0x000fe20003f2e200 */
[----:B------:R-:W-:Y:S01]  /*0380*/  BSSY.RECONVERGENT B0, `(.L_x_34) ;  /* 0x0000016000007945 */ /* 0x000fe20003800200 */
[----:B0-----:R-:W0:Y:S08]  /*0390*/  I2F.F64 R10, UR4 ;  /* 0x00000004000a7d12 */ /* 0x001e300008201c00 */
[----:B0-----:R-:W0:Y:S02]  /*03a0*/  MUFU.RCP64H R9, R11 ;  /* 0x0000000b00097308 */ /* 0x001e240000001800 */
[----:B0-----:R-:W-:-:S08]  /*03b0*/  DFMA R12, -R10, R8, 1 ;  /* 0x3ff000000a0c742b */ /* 0x001fd00000000108 */
[----:B------:R-:W-:-:S08]  /*03c0*/  DFMA R12, R12, R12, R12 ;  /* 0x0000000c0c0c722b */ /* 0x000fd0000000000c */
[----:B------:R-:W-:-:S08]  /*03d0*/  DFMA R12, R8, R12, R8 ;  /* 0x0000000c080c722b */ /* 0x000fd00000000008 */
[----:B------:R-:W-:-:S08]  /*03e0*/  DFMA R8, -R10, R12, 1 ;  /* 0x3ff000000a08742b */ /* 0x000fd0000000010c */
[----:B------:R-:W-:-:S08]  /*03f0*/  DFMA R8, R12, R8, R12 ;  /* 0x000000080c08722b */ /* 0x000fd0000000000c */
[----:B------:R-:W-:-:S08]  /*0400*/  DMUL R12, R8, R2 ;  /* 0x00000002080c7228 */ /* 0x000fd00000000000 */
[----:B------:R-:W-:-:S08]  /*0410*/  DFMA R14, -R10, R12, R2 ;  /* 0x0000000c0a0e722b */ /* 0x000fd00000000102 */
[----:B------:R-:W-:-:S10]  /*0420*/  DFMA R8, R8, R14, R12 ;  /* 0x0000000e0808722b */ /* 0x000fd4000000000c */
[----:B------:R-:W-:-:S05]  /*0430*/  FFMA R0, RZ, R11, R9 ;  /* 0x0000000bff007223 */ /* 0x000fca0000000009 */
[----:B------:R-:W-:-:S13]  /*0440*/  FSETP.GT.AND P0, PT, |R0|, 1.469367938527859385e-39, PT ;  /* 0x001000000000780b */ /* 0x000fda0003f04200 */
[----:B------:R-:W-:Y:S05]  /*0450*/  @P0 BRA P1, `(.L_x_35) ;  /* 0x0000000000200947 */ /* 0x000fea0000800000 */
[----:B------:R-:W-:Y:S01]  /*0460*/  IMAD.MOV.U32 R8, RZ, RZ, R10 ;  /* 0x000000ffff087224 */ /* 0x000fe200078e000a */
[----:B------:R-:W-:Y:S01]  /*0470*/  MOV R9, R11 ;  /* 0x0000000b00097202 */ /* 0x000fe20000000f00 */
[----:B------:R-:W-:Y:S01]  /*0480*/  IMAD.MOV.U32 R14, RZ, RZ, R2 ;  /* 0x000000ffff0e7224 */ /* 0x000fe200078e0002 */
[----:B------:R-:W-:Y:S01]  /*0490*/  MOV R0, 0x4c0 ;  /* 0x000004c000007802 */ /* 0x000fe20000000f00 */
[----:B------:R-:W-:-:S07]  /*04a0*/  IMAD.MOV.U32 R15, RZ, RZ, R3 ;  /* 0x000000ffff0f7224 */ /* 0x000fce00078e0003 */
[----:B------:R-:W-:Y:S05]  /*04b0*/  CALL.REL.NOINC `($__internal_1_$__cuda_sm20_div_rn_f64_full) ;  /* 0x0000000400287944 */ /* 0x000fea0003c00000 */
[----:B------:R-:W-:Y:S02]  /*04c0*/  IMAD.MOV.U32 R8, RZ, RZ, R6 ;  /* 0x000000ffff087224 */ /* 0x000fe400078e0006 */
[----:B------:R-:W-:-:S07]  /*04d0*/  IMAD.MOV.U32 R9, RZ, RZ, R19 ;  /* 0x000000ffff097224 */ /* 0x000fce00078e0013 */
.L_x_35:
[----:B------:R-:W-:Y:S05]  /*04e0*/  BSYNC.RECONVERGENT B0 ;  /* 0x0000000000007941 */ /* 0x000fea0003800200 */
.L_x_34:
[----:B------:R-:W0:Y:S01]  /*04f0*/  MUFU.RCP64H R17, 0.00024099997244775295258 ;  /* 0x3f2f969e00117908 */ /* 0x000e220000001800 */
[----:B------:R-:W1:Y:S01]  /*0500*/  LDC.64 R14, c[0x0][0x388] ;  /* 0x0000e200ff0e7b82 */ /* 0x000e620000000a00 */
[----:B------:R-:W-:Y:S02]  /*0510*/  IMAD.MOV.U32 R12, RZ, RZ, 0x3c968944 ;  /* 0x3c968944ff0c7424 */ /* 0x000fe400078e00ff */
[----:B------:R-:W-:Y:S02]  /*0520*/  IMAD.MOV.U32 R13, RZ, RZ, 0x3f2f969e ;  /* 0x3f2f969eff0d7424 */ /* 0x000fe400078e00ff */
[----:B------:R-:W-:Y:S02]  /*0530*/  IMAD.MOV.U32 R16, RZ, RZ, 0x1 ;  /* 0x00000001ff107424 */ /* 0x000fe400078e00ff */
[----:B------:R-:W-:Y:S04]  /*0540*/  I2F.F64 R24, R24 ;  /* 0x0000001800187312 */ /* 0x000fe80000201c00 */
[----:B0-----:R-:W-:-:S08]  /*0550*/  DFMA R10, R16, -R12, 1 ;  /* 0x3ff00000100a742b */ /* 0x001fd0000000080c */
[----:B------:R-:W-:Y:S01]  /*0560*/  DFMA R18, R10, R10, R10 ;  /* 0x0000000a0a12722b */ /* 0x000fe2000000000a */
[----:B-1----:R-:W-:Y:S01]  /*0570*/  LEA.HI R0, R15, R15, RZ, 0x1 ;  /* 0x0000000f0f007211 */ /* 0x002fe200078f08ff */
[----:B------:R-:W0:Y:S03]  /*0580*/  F2F.F64.F32 R10, R14 ;  /* 0x0000000e000a7310 */ /* 0x000e260000201800 */
[----:B------:R-:W-:-:S03]  /*0590*/  SHF.R.S32.HI R0, RZ, 0x1, R0 ;  /* 0x00000001ff007819 */ /* 0x000fc60000011400 */
[----:B------:R-:W-:Y:S01]  /*05a0*/  DFMA R18, R16, R18, R16 ;  /* 0x000000121012722b */ /* 0x000fe20000000010 */
[----:B------:R-:W-:-:S04]  /*05b0*/  ISETP.GT.AND P0, PT, R7, R0, PT ;  /* 0x000000000700720c */ /* 0x000fc80003f04270 */
[----:B------:R-:W-:-:S03]  /*05c0*/  SEL R0, R15, RZ, P0 ;  /* 0x000000ff0f007207 */ /* 0x000fc60000000000 */
[----:B------:R-:W-:Y:S01]  /*05d0*/  DFMA R16, R18, -R12, 1 ;  /* 0x3ff000001210742b */ /* 0x000fe2000000080c */
[----:B------:R-:W-:Y:S01]  /*05e0*/  IADD3 R0, PT, PT, -R7, R0, RZ ;  /* 0x0000000007007210 */ /* 0x000fe20007ffe1ff */
[----:B0-----:R-:W-:-:S03]  /*05f0*/  DMUL R10, R10, 1000000 ;  /* 0x412e84800a0a7828 */ /* 0x001fc60000000000 */
[----:B------:R-:W0:Y:S03]  /*0600*/  I2F.F64 R14, R0 ;  /* 0x00000000000e7312 */ /* 0x000e260000201c00 */
[----:B------:R-:W-:-:S04]  /*0610*/  DFMA R18, R18, R16, R18 ;  /* 0x000000101212722b */ /* 0x000fc80000000012 */
[----:B------:R-:W-:-:S04]  /*0620*/  FSETP.GEU.AND P1, PT, |R11|, 6.5827683646048100446e-37, PT ;  /* 0x036000000b00780b */ /* 0x000fc80003f2e200 */
[----:B------:R-:W-:-:S08]  /*0630*/  DMUL R16, R10, R18 ;  /* 0x000000120a107228 */ /* 0x000fd00000000000 */
[----:B------:R-:W-:-:S08]  /*0640*/  DFMA R12, R16, -R12, R10 ;  /* 0x8000000c100c722b */ /* 0x000fd0000000000a */
[----:B------:R-:W-:Y:S02]  /*0650*/  DFMA R6, R18, R12, R16 ;  /* 0x0000000c1206722b */ /* 0x000fe40000000010 */
[----:B------:R-:W-:Y:S02]  /*0660*/  DFMA R12, R24, -R2, 334.5 ;  /* 0x4074e800180c742b */ /* 0x000fe40000000802 */
[----:B0-----:R-:W-:-:S06]  /*0670*/  DMUL R24, R14, R8 ;  /* 0x000000080e187228 */ /* 0x001fcc0000000000 */
[----:B------:R-:W-:Y:S01]  /*0680*/  FFMA R5, RZ, 0.68589198589324951172, R7 ;  /* 0x3f2f969eff057823 */ /* 0x000fe20000000007 */
[----:B------:R-:W-:-:S04]  /*0690*/  DFMA R2, R2, -0.5, R12 ;  /* 0xbfe000000202782b */ /* 0x000fc8000000000c */
[----:B------:R-:W-:-:S13]  /*06a0*/  FSETP.GT.AND P0, PT, |R5|, 1.469367938527859385e-39, PT ;  /* 0x001000000500780b */ /* 0x000fda0003f04200 */
[----:B------:R-:W-:Y:S05]  /*06b0*/  @P0 BRA P1, `(.L_x_36) ;  /* 0x00000000001c0947 */ /* 0x000fea0000800000 */
[----:B------:R-:W-:Y:S01]  /*06c0*/  IMAD.MOV.U32 R14, RZ, RZ, R10 ;  /* 0x000000ffff0e7224 */ /* 0x000fe200078e000a */
[----:B------:R-:W-:Y:S01]  /*06d0*/  MOV R0, 0x720 ;  /* 0x0000072000007802 */ /* 0x000fe20000000f00 */
[----:B------:R-:W-:Y:S02]  /*06e0*/  IMAD.MOV.U32 R15, RZ, RZ, R11 ;  /* 0x000000ffff0f7224 */ /* 0x000fe400078e000b */
[----:B------:R-:W-:Y:S02]  /*06f0*/  IMAD.MOV.U32 R8, RZ, RZ, 0x3c968944 ;  /* 0x3c968944ff087424 */ /* 0x000fe400078e00ff */
[----:B------:R-:W-:-:S07]  /*0700*/  IMAD.MOV.U32 R9, RZ, RZ, 0x3f2f969e ;  /* 0x3f2f969eff097424 */ /* 0x000fce00078e00ff */
[----:B------:R-:W-:Y:S05]  /*0710*/  CALL.REL.NOINC `($__internal_1_$__cuda_sm20_div_rn_f64_full) ;  /* 0x0000000000907944 */ /* 0x000fea0003c00000 */
[----:B------:R-:W-:-:S07]  /*0720*/  IMAD.MOV.U32 R7, RZ, RZ, R19 ;  /* 0x000000ffff077224 */ /* 0x000fce00078e0013 */
.L_x_36:
[----:B------:R-:W-:Y:S01]  /*0730*/  DADD R8, R2, R24 ;  /* 0x0000000002087229 */ /* 0x000fe20000000018 */
[----:B------:R-:W-:Y:S01]  /*0740*/  UMOV UR4, 0x54442d28 ;  /* 0x54442d2800047882 */ /* 0x000fe20000000000 */
[----:B------:R-:W-:Y:S01]  /*0750*/  UMOV UR5, 0x401921fb ;  /* 0x401921fb00057882 */ /* 0x000fe20000000000 */
[----:B------:R-:W-:Y:S01]  /*0760*/  DMUL R24, R24, R24 ;  /* 0x0000001818187228 */ /* 0x000fe20000000000 */
[----:B------:R-:W-:Y:S01]  /*0770*/  BSSY.RECONVERGENT B0, `(.L_x_37) ;  /* 0x000001a000007945 */ /* 0x000fe20003800200 */
[----:B------:R-:W-:Y:S01]  /*0780*/  DMUL R6, R6, UR4 ;  /* 0x0000000406067c28 */ /* 0x000fe20008000000 */
[----:B------:R-:W0:Y:S02]  /*0790*/  LDCU.64 UR4, c[0x0][0x358] ;  /* 0x00006b00ff0477ac */ /* 0x000e240008000a00 */
[----:B------:R-:W-:-:S05]  /*07a0*/  DMUL R8, R2, R8 ;  /* 0x0000000802087228 */ /* 0x000fca0000000000 */
[----:B------:R-:W-:-:S03]  /*07b0*/  DMUL R24, R6, R24 ;  /* 0x0000001806187228 */ /* 0x000fc60000000000 */
[----:B------:R-:W-:Y:S01]  /*07c0*/  DMUL R8, R2, R8 ;  /* 0x0000000802087228 */ /* 0x000fe20000000000 */
[----:B------:R-:W-:-:S05]  /*07d0*/  IMAD.MOV.U32 R2, RZ, RZ, 0x1 ;  /* 0x00000001ff027424 */ /* 0x000fca00078e00ff */
[----:B------:R-:W1:Y:S01]  /*07e0*/  MUFU.RCP64H R3, R9 ;  /* 0x0000000900037308 */ /* 0x000e620000001800 */
[----:B------:R-:W-:Y:S01]  /*07f0*/  FSETP.GEU.AND P1, PT, |R25|, 6.5827683646048100446e-37, PT ;  /* 0x036000001900780b */ /* 0x000fe20003f2e200 */
[----:B-1----:R-:W-:-:S08]  /*0800*/  DFMA R10, -R8, R2, 1 ;  /* 0x3ff00000080a742b */ /* 0x002fd00000000102 */
        /* <DEDUP_REMOVED lines=9> */
[----:B0-----:R-:W-:Y:S05]  /*08a0*/  @P0 BRA P1, `(.L_x_38) ;  /* 0x0000000000180947 */ /* 0x001fea0000800000 */
[----:B------:R-:W-:Y:S01]  /*08b0*/  IMAD.MOV.U32 R14, RZ, RZ, R24 ;  /* 0x000000ffff0e7224 */ /* 0x000fe200078e0018 */
[----:B------:R-:W-:Y:S02]  /*08c0*/  MOV R15, R25 ;  /* 0x00000019000f7202 */ /* 0x000fe40000000f00 */
[----:B------:R-:W-:-:S07]  /*08d0*/  MOV R0, 0x8f0 ;  /* 0x000008f000007802 */ /* 0x000fce0000000f00 */
[----:B------:R-:W-:Y:S05]  /*08e0*/  CALL.REL.NOINC `($__internal_1_$__cuda_sm20_div_rn_f64_full) ;  /* 0x00000000001c7944 */ /* 0x000fea0003c00000 */
[----:B------:R-:W-:Y:S02]  /*08f0*/  IMAD.MOV.U32 R2, RZ, RZ, R6 ;  /* 0x000000ffff027224 */ /* 0x000fe400078e0006 */
[----:B------:R-:W-:-:S07]  /*0900*/  IMAD.MOV.U32 R3, RZ, RZ, R19 ;  /* 0x000000ffff037224 */ /* 0x000fce00078e0013 */
.L_x_38:
[----:B------:R-:W-:Y:S05]  /*0910*/  BSYNC.RECONVERGENT B0 ;  /* 0x0000000000007941 */ /* 0x000fea0003800200 */
.L_x_37:
[----:B------:R-:W0:Y:S02]  /*0920*/  LDC.64 R6, c[0x0][0x380] ;  /* 0x0000e000ff067b82 */ /* 0x000e240000000a00 */
[----:B0-----:R-:W-:-:S05]  /*0930*/  IMAD.WIDE R4, R4, 0x8, R6 ;  /* 0x0000000804047825 */ /* 0x001fca00078e0206 */
[----:B------:R-:W-:Y:S01]  /*0940*/  STG.E.64 desc[UR4][R4.64], R2 ;  /* 0x0000000204007986 */ /* 0x000fe2000c101b04 */
[----:B------:R-:W-:Y:S05]  /*0950*/  EXIT ;  /* 0x000000000000794d */ /* 0x000fea0003800000 */
        .weak           $__internal_1_$__cuda_sm20_div_rn_f64_full
        .type           $__internal_1_$__cuda_sm20_div_rn_f64_full,@function
        .size           $__internal_1_$__cuda_sm20_div_rn_f64_full,(.L_x_47 - $__internal_1_$__cuda_sm20_div_rn_f64_full)
$__internal_1_$__cuda_sm20_div_rn_f64_full:
[C---:B------:R-:W-:Y:S01]  /*0960*/  FSETP.GEU.AND P0, PT, |R9|.reuse, 1.469367938527859385e-39, PT ;  /* 0x001000000900780b */ /* 0x040fe20003f0e200 */
[--C-:B------:R-:W-:Y:S01]  /*0970*/  IMAD.MOV.U32 R12, RZ, RZ, R8.reuse ;  /* 0x000000ffff0c7224 */ /* 0x100fe200078e0008 */
[----:B------:R-:W-:Y:S01]  /*0980*/  LOP3.LUT R10, R9, 0x800fffff, RZ, 0xc0, !PT ;  /* 0x800fffff090a7812 */ /* 0x000fe200078ec0ff */
[----:B------:R-:W-:Y:S01]  /*0990*/  IMAD.MOV.U32 R13, RZ, RZ, R9 ;  /* 0x000000ffff0d7224 */ /* 0x000fe200078e0009 */
[C---:B------:R-:W-:Y:S01]  /*09a0*/  FSETP.GEU.AND P2, PT, |R15|.reuse, 1.469367938527859385e-39, PT ;  /* 0x001000000f00780b */ /* 0x040fe20003f4e200 */
[----:B------:R-:W-:Y:S01]  /*09b0*/  IMAD.MOV.U32 R16, RZ, RZ, 0x1 ;  /* 0x00000001ff107424 */ /* 0x000fe200078e00ff */
[----:B------:R-:W-:Y:S01]  /*09c0*/  LOP3.LUT R11, R10, 0x3ff00000, RZ, 0xfc, !PT ;  /* 0x3ff000000a0b7812 */ /* 0x000fe200078efcff */
[----:B------:R-:W-:Y:S01]  /*09d0*/  IMAD.MOV.U32 R10, RZ, RZ, R8 ;  /* 0x000000ffff0a7224 */ /* 0x000fe200078e0008 */
[----:B------:R-:W-:Y:S01]  /*09e0*/  LOP3.LUT R5, R15, 0x7ff00000, RZ, 0xc0, !PT ;  /* 0x7ff000000f057812 */ /* 0x000fe200078ec0ff */
[----:B------:R-:W-:Y:S01]  /*09f0*/  BSSY.RECONVERGENT B1, `(.L_x_39) ;  /* 0x0000051000017945 */ /* 0x000fe20003800200 */
[----:B------:R-:W-:-:S03]  /*0a00*/  LOP3.LUT R8, R9, 0x7ff00000, RZ, 0xc0, !PT ;  /* 0x7ff0000009087812 */ /* 0x000fc600078ec0ff */
[----:B------:R-:W-:Y:S01]  /*0a10*/  @!P0 DMUL R10, R12, 8.98846567431157953865e+307 ;  /* 0x7fe000000c0a8828 */ /* 0x000fe20000000000 */
[----:B------:R-:W-:-:S03]  /*0a20*/  ISETP.GE.U32.AND P1, PT, R5, R8, PT ;  /* 0x000000080500720c */ /* 0x000fc60003f26070 */
[----:B------:R-:W-:Y:S01]  /*0a30*/  @!P2 LOP3.LUT R6, R13, 0x7ff00000, RZ, 0xc0, !PT ;  /* 0x7ff000000d06a812 */ /* 0x000fe200078ec0ff */
[----:B------:R-:W-:Y:S01]  /*0a40*/  @!P2 IMAD.MOV.U32 R22, RZ, RZ, RZ ;  /* 0x000000ffff16a224 */ /* 0x000fe200078e00ff */
[----:B------:R-:W0:Y:S02]  /*0a50*/  MUFU.RCP64H R17, R11 ;  /* 0x0000000b00117308 */ /* 0x000e240000001800 */
[----:B------:R-:W-:Y:S01]  /*0a60*/  @!P2 ISETP.GE.U32.AND P3, PT, R5, R6, PT ;  /* 0x000000060500a20c */ /* 0x000fe20003f66070 */
[----:B------:R-:W-:-:S05]  /*0a70*/  IMAD.MOV.U32 R6, RZ, RZ, 0x1ca00000 ;  /* 0x1ca00000ff067424 */ /* 0x000fca00078e00ff */
[----:B------:R-:W-:-:S04]  /*0a80*/  @!P2 SEL R9, R6, 0x63400000, !P3 ;  /* 0x634000000609a807 */ /* 0x000fc80005800000 */
[----:B------:R-:W-:-:S04]  /*0a90*/  @!P2 LOP3.LUT R9, R9, 0x80000000, R15, 0xf8, !PT ;  /* 0x800000000909a812 */ /* 0x000fc800078ef80f */
[----:B------:R-:W-:Y:S01]  /*0aa0*/  @!P2 LOP3.LUT R23, R9, 0x100000, RZ, 0xfc, !PT ;  /* 0x001000000917a812 */ /* 0x000fe200078efcff */
[----:B0-----:R-:W-:-:S08]  /*0ab0*/  DFMA R18, R16, -R10, 1 ;  /* 0x3ff000001012742b */ /* 0x001fd0000000080a */
[----:B------:R-:W-:-:S08]  /*0ac0*/  DFMA R18, R18, R18, R18 ;  /* 0x000000121212722b */ /* 0x000fd00000000012 */
[----:B------:R-:W-:Y:S01]  /*0ad0*/  DFMA R18, R16, R18, R16 ;  /* 0x000000121012722b */ /* 0x000fe20000000010 */
[----:B------:R-:W-:Y:S02]  /*0ae0*/  SEL R17, R6, 0x63400000, !P1 ;  /* 0x6340000006117807 */ /* 0x000fe40004800000 */
[----:B------:R-:W-:Y:S02]  /*0af0*/  MOV R16, R14 ;  /* 0x0000000e00107202 */ /* 0x000fe40000000f00 */
[----:B------:R-:W-:-:S03]  /*0b00*/  LOP3.LUT R17, R17, 0x800fffff, R15, 0xf8, !PT ;  /* 0x800fffff11117812 */ /* 0x000fc600078ef80f */
[----:B------:R-:W-:-:S03]  /*0b10*/  DFMA R20, R18, -R10, 1 ;  /* 0x3ff000001214742b */ /* 0x000fc6000000080a */
[----:B------:R-:W-:Y:S01]  /*0b20*/  @!P2 DFMA R16, R16, 2, -R22 ;  /* 0x400000001010a82b */ /* 0x000fe20000000816 */
[----:B------:R-:W-:-:S04]  /*0b30*/  IMAD.MOV.U32 R22, RZ, RZ, R5 ;  /* 0x000000ffff167224 */ /* 0x000fc800078e0005 */
[----:B------:R-:W-:Y:S01]  /*0b40*/  DFMA R20, R18, R20, R18 ;  /* 0x000000141214722b */ /* 0x000fe20000000012 */
[----:B------:R-:W-:Y:S01]  /*0b50*/  IMAD.MOV.U32 R23, RZ, RZ, R8 ;  /* 0x000000ffff177224 */ /* 0x000fe200078e0008 */
[----:B------:R-:W-:-:S03]  /*0b60*/  @!P0 LOP3.LUT R23, R11, 0x7ff00000, RZ, 0xc0, !PT ;  /* 0x7ff000000b178812 */ /* 0x000fc600078ec0ff */
[----:B------:R-:W-:-:S03]  /*0b70*/  @!P2 LOP3.LUT R22, R17, 0x7ff00000, RZ, 0xc0, !PT ;  /* 0x7ff000001116a812 */ /* 0x000fc600078ec0ff */
[----:B------:R-:W-:Y:S02]  /*0b80*/  DMUL R18, R20, R16 ;  /* 0x0000001014127228 */ /* 0x000fe40000000000 */
[----:B------:R-:W-:-:S05]  /*0b90*/  VIADD R26, R22, 0xffffffff ;  /* 0xffffffff161a7836 */ /* 0x000fca0000000000 */
[----:B------:R-:W-:Y:S01]  /*0ba0*/  ISETP.GT.U32.AND P0, PT, R26, 0x7feffffe, PT ;  /* 0x7feffffe1a00780c */ /* 0x000fe20003f04070 */
[----:B------:R-:W-:Y:S01]  /*0bb0*/  VIADD R26, R23, 0xffffffff ;  /* 0xffffffff171a7836 */ /* 0x000fe20000000000 */
[----:B------:R-:W-:-:S04]  /*0bc0*/  DFMA R8, R18, -R10, R16 ;  /* 0x8000000a1208722b */ /* 0x000fc80000000010 */
[----:B------:R-:W-:-:S04]  /*0bd0*/  ISETP.GT.U32.OR P0, PT, R26, 0x7feffffe, P0 ;  /* 0x7feffffe1a00780c */ /* 0x000fc80000704470 */
[----:B------:R-:W-:-:S09]  /*0be0*/  DFMA R8, R20, R8, R18 ;  /* 0x000000081408722b */ /* 0x000fd20000000012 */
[----:B------:R-:W-:Y:S05]  /*0bf0*/  @P0 BRA `(.L_x_40) ;  /* 0x00000000006c0947 */ /* 0x000fea0003800000 */
[----:B------:R-:W-:-:S04]  /*0c00*/  LOP3.LUT R18, R13, 0x7ff00000, RZ, 0xc0, !PT ;  /* 0x7ff000000d127812 */ /* 0x000fc800078ec0ff */
[CC--:B------:R-:W-:Y:S02]  /*0c10*/  VIADDMNMX R14, R5.reuse, -R18.reuse, 0xb9600000, !PT ;  /* 0xb9600000050e7446 */ /* 0x0c0fe40007800912 */
[----:B------:R-:W-:Y:S02]  /*0c20*/  ISETP.GE.U32.AND P0, PT, R5, R18, PT ;  /* 0x000000120500720c */ /* 0x000fe40003f06070 */
[----:B------:R-:W-:Y:S02]  /*0c30*/  VIMNMX R5, PT, PT, R14, 0x46a00000, PT ;  /* 0x46a000000e057848 */ /* 0x000fe40003fe0100 */
[----:B------:R-:W-:Y:S02]  /*0c40*/  SEL R6, R6, 0x63400000, !P0 ;  /* 0x6340000006067807 */ /* 0x000fe40004000000 */
[----:B------:R-:W-:-:S03]  /*0c50*/  MOV R14, RZ ;  /* 0x000000ff000e7202 */ /* 0x000fc60000000f00 */
[----:B------:R-:W-:-:S04]  /*0c60*/  IMAD.IADD R5, R5, 0x1, -R6 ;  /* 0x0000000105057824 */ /* 0x000fc800078e0a06 */
[----:B------:R-:W-:-:S06]  /*0c70*/  VIADD R15, R5, 0x7fe00000 ;  /* 0x7fe00000050f7836 */ /* 0x000fcc0000000000 */
[----:B------:R-:W-:-:S10]  /*0c80*/  DMUL R18, R8, R14 ;  /* 0x0000000e08127228 */ /* 0x000fd40000000000 */
[----:B------:R-:W-:-:S13]  /*0c90*/  FSETP.GTU.AND P0, PT, |R19|, 1.469367938527859385e-39, PT ;  /* 0x001000001300780b */ /* 0x000fda0003f0c200 */
[----:B------:R-:W-:Y:S05]  /*0ca0*/  @P0 BRA `(.L_x_41) ;  /* 0x0000000000940947 */ /* 0x000fea0003800000 */
[----:B------:R-:W-:Y:S01]  /*0cb0*/  DFMA R10, R8, -R10, R16 ;  /* 0x8000000a080a722b */ /* 0x000fe20000000010 */
[----:B------:R-:W-:-:S09]  /*0cc0*/  IMAD.MOV.U32 R14, RZ, RZ, RZ ;  /* 0x000000ffff0e7224 */ /* 0x000fd200078e00ff */
[C---:B------:R-:W-:Y:S02]  /*0cd0*/  FSETP.NEU.AND P0, PT, R11.reuse, RZ, PT ;  /* 0x000000ff0b00720b */ /* 0x040fe40003f0d000 */
[----:B------:R-:W-:-:S04]  /*0ce0*/  LOP3.LUT R13, R11, 0x80000000, R13, 0x48, !PT ;  /* 0x800000000b0d7812 */ /* 0x000fc800078e480d */
[----:B------:R-:W-:-:S07]  /*0cf0*/  LOP3.LUT R15, R13, R15, RZ, 0xfc, !PT ;  /* 0x0000000f0d0f7212 */ /* 0x000fce00078efcff */
[----:B------:R-:W-:Y:S05]  /*0d00*/  @!P0 BRA `(.L_x_41) ;  /* 0x00000000007c8947 */ /* 0x000fea0003800000 */
[----:B------:R-:W-:Y:S01]  /*0d10*/  IMAD.MOV R11, RZ, RZ, -R5 ;  /* 0x000000ffff0b7224 */ /* 0x000fe200078e0a05 */
[----:B------:R-:W-:Y:S01]  /*0d20*/  IADD3 R5, PT, PT, -R5, -0x43300000, RZ ;  /* 0xbcd0000005057810 */ /* 0x000fe20007ffe1ff */
[----:B------:R-:W-:-:S06]  /*0d30*/  IMAD.MOV.U32 R10, RZ, RZ, RZ ;  /* 0x000000ffff0a7224 */ /* 0x000fcc00078e00ff */
[----:B------:R-:W-:Y:S02]  /*0d40*/  DFMA R10, R18, -R10, R8 ;  /* 0x8000000a120a722b */ /* 0x000fe40000000008 */
[----:B------:R-:W-:-:S08]  /*0d50*/  DMUL.RP R8, R8, R14 ;  /* 0x0000000e08087228 */ /* 0x000fd00000008000 */
[----:B------:R-:W-:Y:S02]  /*0d60*/  FSETP.NEU.AND P0, PT, |R11|, R5, PT ;  /* 0x000000050b00720b */ /* 0x000fe40003f0d200 */
[----:B------:R-:W-:Y:S02]  /*0d70*/  LOP3.LUT R13, R9, R13, RZ, 0x3c, !PT ;  /* 0x0000000d090d7212 */ /* 0x000fe400078e3cff */
[----:B------:R-:W-:Y:S02]  /*0d80*/  FSEL R18, R8, R18, !P0 ;  /* 0x0000001208127208 */ /* 0x000fe40004000000 */
[----:B------:R-:W-:Y:S01]  /*0d90*/  FSEL R19, R13, R19, !P0 ;  /* 0x000000130d137208 */ /* 0x000fe20004000000 */
[----:B------:R-:W-:Y:S06]  /*0da0*/  BRA `(.L_x_41) ;  /* 0x0000000000547947 */ /* 0x000fec0003800000 */
.L_x_40:
[----:B------:R-:W-:-:S14]  /*0db0*/  DSETP.NAN.AND P0, PT, R14, R14, PT ;  /* 0x0000000e0e00722a */ /* 0x000fdc0003f08000 */
[----:B------:R-:W-:Y:S05]  /*0dc0*/  @P0 BRA `(.L_x_42) ;  /* 0x0000000000440947 */ /* 0x000fea0003800000 */
[----:B------:R-:W-:-:S14]  /*0dd0*/  DSETP.NAN.AND P0, PT, R12, R12, PT ;  /* 0x0000000c0c00722a */ /* 0x000fdc0003f08000 */
[----:B------:R-:W-:Y:S05]  /*0de0*/  @P0 BRA `(.L_x_43) ;  /* 0x0000000000300947 */ /* 0x000fea0003800000 */
[----:B------:R-:W-:Y:S01]  /*0df0*/  ISETP.NE.AND P0, PT, R22, R23, PT ;  /* 0x000000171600720c */ /* 0x000fe20003f05270 */
[----:B------:R-:W-:Y:S02]  /*0e00*/  IMAD.MOV.U32 R18, RZ, RZ, 0x0 ;  /* 0x00000000ff127424 */ /* 0x000fe400078e00ff */
[----:B------:R-:W-:-:S10]  /*0e10*/  IMAD.MOV.U32 R19, RZ, RZ, -0x80000 ;  /* 0xfff80000ff137424 */ /* 0x000fd400078e00ff */
[----:B------:R-:W-:Y:S05]  /*0e20*/  @!P0 BRA `(.L_x_41) ;  /* 0x0000000000348947 */ /* 0x000fea0003800000 */
[----:B------:R-:W-:Y:S02]  /*0e30*/  ISETP.NE.AND P0, PT, R22, 0x7ff00000, PT ;  /* 0x7ff000001600780c */ /* 0x000fe40003f05270 */
[----:B------:R-:W-:Y:S02]  /*0e40*/  LOP3.LUT R19, R15, 0x80000000, R13, 0x48, !PT ;  /* 0x800000000f137812 */ /* 0x000fe400078e480d */
[----:B------:R-:W-:-:S13]  /*0e50*/  ISETP.EQ.OR P0, PT, R23, RZ, !P0 ;  /* 0x000000ff1700720c */ /* 0x000fda0004702670 */
[----:B------:R-:W-:Y:S01]  /*0e60*/  @P0 LOP3.LUT R5, R19, 0x7ff00000, RZ, 0xfc, !PT ;  /* 0x7ff0000013050812 */ /* 0x000fe200078efcff */
[----:B------:R-:W-:Y:S02]  /*0e70*/  @!P0 IMAD.MOV.U32 R18, RZ, RZ, RZ ;  /* 0x000000ffff128224 */ /* 0x000fe400078e00ff */
[----:B------:R-:W-:Y:S01]  /*0e80*/  @P0 IMAD.MOV.U32 R18, RZ, RZ, RZ ;  /* 0x000000ffff120224 */ /* 0x000fe200078e00ff */
[----:B------:R-:W-:Y:S01]  /*0e90*/  @P0 MOV R19, R5 ;  /* 0x0000000500130202 */ /* 0x000fe20000000f00 */
[----:B------:R-:W-:Y:S06]  /*0ea0*/  BRA `(.L_x_41) ;  /* 0x0000000000147947 */ /* 0x000fec0003800000 */
.L_x_43:
[----:B------:R-:W-:Y:S01]  /*0eb0*/  LOP3.LUT R19, R13, 0x80000, RZ, 0xfc, !PT ;  /* 0x000800000d137812 */ /* 0x000fe200078efcff */
[----:B------:R-:W-:Y:S01]  /*0ec0*/  IMAD.MOV.U32 R18, RZ, RZ, R12 ;  /* 0x000000ffff127224 */ /* 0x000fe200078e000c */
[----:B------:R-:W-:Y:S06]  /*0ed0*/  BRA `(.L_x_41) ;  /* 0x0000000000087947 */ /* 0x000fec0003800000 */
.L_x_42:
[----:B------:R-:W-:Y:S01]  /*0ee0*/  LOP3.LUT R19, R15, 0x80000, RZ, 0xfc, !PT ;  /* 0x000800000f137812 */ /* 0x000fe200078efcff */
[----:B------:R-:W-:-:S07]  /*0ef0*/  IMAD.MOV.U32 R18, RZ, RZ, R14 ;  /* 0x000000ffff127224 */ /* 0x000fce00078e000e */
.L_x_41:
[----:B------:R-:W-:Y:S05]  /*0f00*/  BSYNC.RECONVERGENT B1 ;  /* 0x0000000000017941 */ /* 0x000fea0003800200 */
.L_x_39:
[----:B------:R-:W-:Y:S02]  /*0f10*/  IMAD.MOV.U32 R8, RZ, RZ, R0 ;  /* 0x000000ffff087224 */ /* 0x000fe400078e0000 */
[----:B------:R-:W-:Y:S02]  /*0f20*/  IMAD.MOV.U32 R9, RZ, RZ, 0x0 ;  /* 0x00000000ff097424 */ /* 0x000fe400078e00ff */
[----:B------:R-:W-:Y:S02]  /*0f30*/  IMAD.MOV.U32 R6, RZ, RZ, R18 ;  /* 0x000000ffff067224 */ /* 0x000fe400078e0012 */
[----:B------:R-:W-:Y:S05]  /*0f40*/  RET.REL.NODEC R8 `(calPhaseKernel) ;  /* 0xfffffff0082c7950 */ /* 0x000fea0003c3ffff */
.L_x_44:
        /* <DEDUP_REMOVED lines=11> */
.L_x_47:


//--------------------- .nv.global.init           --------------------------
	.section	.nv.global.init,"aw",@progbits
	.align	16
.nv.global.init:
	.type		__cudart_sin_cos_coeffs,@object
	.size		__cudart_sin_cos_coeffs,(__cudart_i2opi_d - __cudart_sin_cos_coeffs)
__cudart_sin_cos_coeffs:
        /*0000*/ 	.byte	0x46, 0xd2, 0xb0, 0x2c, 0xf1, 0xe5, 0x5a, 0xbe, 0x92, 0xe3, 0xac, 0x69, 0xe3, 0x1d, 0xc7, 0x3e
        /*0010*/ 	.byte	0xa1, 0x62, 0xdb, 0x19, 0xa0, 0x01, 0x2a, 0xbf, 0x18, 0x08, 0x11, 0x11, 0x11, 0x11, 0x81, 0x3f
        /*0020*/ 	.byte	0x54, 0x55, 0x55, 0x55, 0x55, 0x55, 0xc5, 0xbf, 0x00, 0x00, 0x00, 0x00, 0x00, 0x00, 0x00, 0x00
        /*0030*/ 	.byte	0x00, 0x00, 0x00, 0x00, 0x00, 0x00, 0x00, 0x00, 0x64, 0x81, 0xfd, 0x20, 0x83, 0xff, 0xa8, 0xbd
        /*0040*/ 	.byte	0x28, 0x85, 0xef, 0xc1, 0xa7, 0xee, 0x21, 0x3e, 0xd9, 0xe6, 0x06, 0x8e, 0x4f, 0x7e, 0x92, 0xbe
        /*0050*/ 	.byte	0xe9, 0xbc, 0xdd, 0x19, 0xa0, 0x01, 0xfa, 0x3e, 0x47, 0x5d, 0xc1, 0x16, 0x6c, 0xc1, 0x56, 0xbf
        /*0060*/ 	.byte	0x51, 0x55, 0x55, 0x55, 0x55, 0x55, 0xa5, 0x3f, 0x00, 0x00, 0x00, 0x00, 0x00, 0x00, 0xe0, 0xbf
        /*0070*/ 	.byte	0x00, 0x00, 0x00, 0x00, 0x00, 0x00, 0xf0, 0x3f, 0x00, 0x00, 0x00, 0x00, 0x00, 0x00, 0x00, 0x00
	.type		__cudart_i2opi_d,@object
	.size		__cudart_i2opi_d,($str - __cudart_i2opi_d)
__cudart_i2opi_d:
        /* <DEDUP_REMOVED lines=9> */
	.type		$str,@object
	.size		$str,(.L_0 - $str)
$str:
        /*0110*/ 	.byte	0x25, 0x31, 0x2e, 0x31, 0x38, 0x6c, 0x66, 0x0a, 0x00
.L_0:


//--------------------- .nv.shared.reserved.0     --------------------------
	.section	.nv.shared.reserved.0,"aw",@nobits
	.weak		__nv_reservedSMEM_offset_0_alias
	.size		__nv_reservedSMEM_offset_0_alias, 0, 64
	.other		__nv_reservedSMEM_offset_0_alias,@"STO_CUDA_RESERVED_SHARED STV_DEFAULT"
__nv_reservedSMEM_offset_0_alias:
	.zero		0
	.zero		64


//--------------------- .nv.constant0.convolve    --------------------------
	.section	.nv.constant0.convolve,"a",@progbits
	.sectionflags	@""
	.align	4
.nv.constant0.convolve:
	.zero		916


//--------------------- .nv.constant0.typecast_out --------------------------
	.section	.nv.constant0.typecast_out,"a",@progbits
	.sectionflags	@""
	.align	4
.nv.constant0.typecast_out:
	.zero		920


//--------------------- .nv.constant0.typecast_in --------------------------
	.section	.nv.constant0.typecast_in,"a",@progbits
	.sectionflags	@""
	.align	4
.nv.constant0.typecast_in:
	.zero		916


//--------------------- .nv.constant0.calPhaseKernel --------------------------
	.section	.nv.constant0.calPhaseKernel,"a",@progbits
	.sectionflags	@""
	.align	4
.nv.constant0.calPhaseKernel:
	.zero		916


//--------------------- SYMBOLS --------------------------

	.type		.nv.reservedSmem.offset0,@object
	.size		.nv.reservedSmem.offset0,0x4
	.type		vprintf,@function
